//
// Generated by NVIDIA NVVM Compiler
//
// Compiler Build ID: CL-36424714
// Cuda compilation tools, release 13.0, V13.0.88
// Based on NVVM 20.0.0
//

.version 9.0
.target sm_100
.address_size 64

	// .globl	_Z15computeGradientPKdPdi12FunctionType
.func  (.param .align 16 .b8 func_retval0[16]) __internal_trig_reduction_slowpathd
(
	.param .b64 __internal_trig_reduction_slowpathd_param_0
)
;
.global .align 8 .b8 __cudart_i2opi_d[144] = {8, 93, 141, 31, 177, 95, 251, 107, 234, 146, 82, 138, 247, 57, 7, 61, 123, 241, 229, 235, 199, 186, 39, 117, 45, 234, 95, 158, 102, 63, 70, 79, 183, 9, 203, 39, 207, 126, 54, 109, 31, 109, 10, 90, 139, 17, 47, 239, 15, 152, 5, 222, 255, 151, 248, 31, 59, 40, 249, 189, 139, 95, 132, 156, 244, 57, 83, 131, 57, 214, 145, 57, 65, 126, 95, 180, 38, 112, 156, 233, 132, 68, 187, 46, 245, 53, 130, 232, 62, 167, 41, 177, 28, 235, 29, 254, 28, 146, 209, 9, 234, 46, 73, 6, 224, 210, 77, 66, 58, 110, 36, 183, 97, 197, 187, 222, 171, 99, 81, 254, 65, 144, 67, 60, 153, 149, 98, 219, 192, 221, 52, 245, 209, 87, 39, 252, 41, 21, 68, 78, 110, 131, 249, 162};
.global .align 16 .b8 __cudart_sin_cos_coeffs[128] = {70, 210, 176, 44, 241, 229, 90, 190, 146, 227, 172, 105, 227, 29, 199, 62, 161, 98, 219, 25, 160, 1, 42, 191, 24, 8, 17, 17, 17, 17, 129, 63, 84, 85, 85, 85, 85, 85, 197, 191, 0, 0, 0, 0, 0, 0, 0, 0, 0, 0, 0, 0, 0, 0, 0, 0, 100, 129, 253, 32, 131, 255, 168, 189, 40, 133, 239, 193, 167, 238, 33, 62, 217, 230, 6, 142, 79, 126, 146, 190, 233, 188, 221, 25, 160, 1, 250, 62, 71, 93, 193, 22, 108, 193, 86, 191, 81, 85, 85, 85, 85, 85, 165, 63, 0, 0, 0, 0, 0, 0, 224, 191, 0, 0, 0, 0, 0, 0, 240, 63};

.visible .entry _Z15computeGradientPKdPdi12FunctionType(
	.param .u64 .ptr .align 1 _Z15computeGradientPKdPdi12FunctionType_param_0,
	.param .u64 .ptr .align 1 _Z15computeGradientPKdPdi12FunctionType_param_1,
	.param .u32 _Z15computeGradientPKdPdi12FunctionType_param_2,
	.param .u32 _Z15computeGradientPKdPdi12FunctionType_param_3
)
{
	.reg .pred 	%p<14>;
	.reg .b32 	%r<31>;
	.reg .b64 	%rd<17>;
	.reg .b64 	%fd<88>;

	ld.param.u64 	%rd1, [_Z15computeGradientPKdPdi12FunctionType_param_0];
	ld.param.u64 	%rd2, [_Z15computeGradientPKdPdi12FunctionType_param_1];
	ld.param.u32 	%r13, [_Z15computeGradientPKdPdi12FunctionType_param_2];
	ld.param.u32 	%r12, [_Z15computeGradientPKdPdi12FunctionType_param_3];
	mov.u32 	%r14, %ctaid.x;
	mov.u32 	%r15, %ntid.x;
	mov.u32 	%r16, %tid.x;
	mad.lo.s32 	%r1, %r14, %r15, %r16;
	setp.ge.s32 	%p1, %r1, %r13;
	@%p1 bra 	$L__BB0_20;
	cvta.to.global.u64 	%rd3, %rd1;
	mul.wide.s32 	%rd4, %r1, 8;
	add.s64 	%rd5, %rd3, %rd4;
	ld.global.f64 	%fd26, [%rd5];
	add.f64 	%fd1, %fd26, 0d3EE4F8B588E368F1;
	add.f64 	%fd2, %fd26, 0dBEE4F8B588E368F1;
	mov.f64 	%fd84, 0d0000000000000000;
	setp.eq.s32 	%p2, %r12, 1;
	@%p2 bra 	$L__BB0_9;
	setp.ne.s32 	%p3, %r12, 0;
	@%p3 bra 	$L__BB0_10;
	fma.rn.f64 	%fd3, %fd1, %fd1, 0d4024000000000000;
	mul.f64 	%fd4, %fd1, 0d401921FB54442D18;
	abs.f64 	%fd5, %fd4;
	setp.neu.f64 	%p4, %fd5, 0d7FF0000000000000;
	@%p4 bra 	$L__BB0_5;
	mov.f64 	%fd32, 0d0000000000000000;
	mul.rn.f64 	%fd83, %fd4, %fd32;
	mov.b32 	%r28, 1;
	bra.uni 	$L__BB0_8;
$L__BB0_5:
	mul.f64 	%fd27, %fd4, 0d3FE45F306DC9C883;
	cvt.rni.s32.f64 	%r27, %fd27;
	cvt.rn.f64.s32 	%fd28, %r27;
	fma.rn.f64 	%fd29, %fd28, 0dBFF921FB54442D18, %fd4;
	fma.rn.f64 	%fd30, %fd28, 0dBC91A62633145C00, %fd29;
	fma.rn.f64 	%fd83, %fd28, 0dB97B839A252049C0, %fd30;
	setp.ltu.f64 	%p5, %fd5, 0d41E0000000000000;
	@%p5 bra 	$L__BB0_7;
	{ // callseq 0, 0
	.param .b64 param0;
	st.param.f64 	[param0], %fd4;
	.param .align 16 .b8 retval0[16];
	call.uni (retval0), 
	__internal_trig_reduction_slowpathd, 
	(
	param0
	);
	ld.param.f64 	%fd83, [retval0];
	ld.param.b32 	%r27, [retval0+8];
	} // callseq 0
$L__BB0_7:
	add.s32 	%r28, %r27, 1;
$L__BB0_8:
	shl.b32 	%r19, %r28, 6;
	cvt.u64.u32 	%rd6, %r19;
	and.b64  	%rd7, %rd6, 64;
	mov.u64 	%rd8, __cudart_sin_cos_coeffs;
	add.s64 	%rd9, %rd8, %rd7;
	mul.rn.f64 	%fd33, %fd83, %fd83;
	and.b32  	%r20, %r28, 1;
	setp.eq.b32 	%p6, %r20, 1;
	selp.f64 	%fd34, 0dBDA8FF8320FD8164, 0d3DE5DB65F9785EBA, %p6;
	ld.global.nc.v2.f64 	{%fd35, %fd36}, [%rd9];
	fma.rn.f64 	%fd37, %fd34, %fd33, %fd35;
	fma.rn.f64 	%fd38, %fd37, %fd33, %fd36;
	ld.global.nc.v2.f64 	{%fd39, %fd40}, [%rd9+16];
	fma.rn.f64 	%fd41, %fd38, %fd33, %fd39;
	fma.rn.f64 	%fd42, %fd41, %fd33, %fd40;
	ld.global.nc.v2.f64 	{%fd43, %fd44}, [%rd9+32];
	fma.rn.f64 	%fd45, %fd42, %fd33, %fd43;
	fma.rn.f64 	%fd46, %fd45, %fd33, %fd44;
	fma.rn.f64 	%fd47, %fd46, %fd83, %fd83;
	fma.rn.f64 	%fd48, %fd46, %fd33, 0d3FF0000000000000;
	selp.f64 	%fd49, %fd48, %fd47, %p6;
	and.b32  	%r21, %r28, 2;
	setp.eq.s32 	%p7, %r21, 0;
	mov.f64 	%fd50, 0d0000000000000000;
	sub.f64 	%fd51, %fd50, %fd49;
	selp.f64 	%fd52, %fd49, %fd51, %p7;
	fma.rn.f64 	%fd84, %fd52, 0dC024000000000000, %fd3;
	bra.uni 	$L__BB0_10;
$L__BB0_9:
	mul.f64 	%fd84, %fd1, %fd1;
$L__BB0_10:
	mov.f64 	%fd87, 0d0000000000000000;
	setp.eq.s32 	%p8, %r12, 1;
	@%p8 bra 	$L__BB0_18;
	setp.ne.s32 	%p9, %r12, 0;
	@%p9 bra 	$L__BB0_19;
	fma.rn.f64 	%fd14, %fd2, %fd2, 0d4024000000000000;
	mul.f64 	%fd15, %fd2, 0d401921FB54442D18;
	abs.f64 	%fd16, %fd15;
	setp.neu.f64 	%p10, %fd16, 0d7FF0000000000000;
	@%p10 bra 	$L__BB0_14;
	mov.f64 	%fd59, 0d0000000000000000;
	mul.rn.f64 	%fd86, %fd15, %fd59;
	mov.b32 	%r30, 1;
	bra.uni 	$L__BB0_17;
$L__BB0_14:
	mul.f64 	%fd54, %fd15, 0d3FE45F306DC9C883;
	cvt.rni.s32.f64 	%r29, %fd54;
	cvt.rn.f64.s32 	%fd55, %r29;
	fma.rn.f64 	%fd56, %fd55, 0dBFF921FB54442D18, %fd15;
	fma.rn.f64 	%fd57, %fd55, 0dBC91A62633145C00, %fd56;
	fma.rn.f64 	%fd86, %fd55, 0dB97B839A252049C0, %fd57;
	setp.ltu.f64 	%p11, %fd16, 0d41E0000000000000;
	@%p11 bra 	$L__BB0_16;
	{ // callseq 1, 0
	.param .b64 param0;
	st.param.f64 	[param0], %fd15;
	.param .align 16 .b8 retval0[16];
	call.uni (retval0), 
	__internal_trig_reduction_slowpathd, 
	(
	param0
	);
	ld.param.f64 	%fd86, [retval0];
	ld.param.b32 	%r29, [retval0+8];
	} // callseq 1
$L__BB0_16:
	add.s32 	%r30, %r29, 1;
$L__BB0_17:
	shl.b32 	%r24, %r30, 6;
	cvt.u64.u32 	%rd10, %r24;
	and.b64  	%rd11, %rd10, 64;
	mov.u64 	%rd12, __cudart_sin_cos_coeffs;
	add.s64 	%rd13, %rd12, %rd11;
	mul.rn.f64 	%fd60, %fd86, %fd86;
	and.b32  	%r25, %r30, 1;
	setp.eq.b32 	%p12, %r25, 1;
	selp.f64 	%fd61, 0dBDA8FF8320FD8164, 0d3DE5DB65F9785EBA, %p12;
	ld.global.nc.v2.f64 	{%fd62, %fd63}, [%rd13];
	fma.rn.f64 	%fd64, %fd61, %fd60, %fd62;
	fma.rn.f64 	%fd65, %fd64, %fd60, %fd63;
	ld.global.nc.v2.f64 	{%fd66, %fd67}, [%rd13+16];
	fma.rn.f64 	%fd68, %fd65, %fd60, %fd66;
	fma.rn.f64 	%fd69, %fd68, %fd60, %fd67;
	ld.global.nc.v2.f64 	{%fd70, %fd71}, [%rd13+32];
	fma.rn.f64 	%fd72, %fd69, %fd60, %fd70;
	fma.rn.f64 	%fd73, %fd72, %fd60, %fd71;
	fma.rn.f64 	%fd74, %fd73, %fd86, %fd86;
	fma.rn.f64 	%fd75, %fd73, %fd60, 0d3FF0000000000000;
	selp.f64 	%fd76, %fd75, %fd74, %p12;
	and.b32  	%r26, %r30, 2;
	setp.eq.s32 	%p13, %r26, 0;
	mov.f64 	%fd77, 0d0000000000000000;
	sub.f64 	%fd78, %fd77, %fd76;
	selp.f64 	%fd79, %fd76, %fd78, %p13;
	fma.rn.f64 	%fd87, %fd79, 0dC024000000000000, %fd14;
	bra.uni 	$L__BB0_19;
$L__BB0_18:
	mul.f64 	%fd87, %fd2, %fd2;
$L__BB0_19:
	sub.f64 	%fd80, %fd84, %fd87;
	div.rn.f64 	%fd81, %fd80, 0d3EF4F8B588E368F1;
	cvta.to.global.u64 	%rd14, %rd2;
	add.s64 	%rd16, %rd14, %rd4;
	st.global.f64 	[%rd16], %fd81;
$L__BB0_20:
	ret;

}
	// .globl	_Z7updateXPdPKdid
.visible .entry _Z7updateXPdPKdid(
	.param .u64 .ptr .align 1 _Z7updateXPdPKdid_param_0,
	.param .u64 .ptr .align 1 _Z7updateXPdPKdid_param_1,
	.param .u32 _Z7updateXPdPKdid_param_2,
	.param .f64 _Z7updateXPdPKdid_param_3
)
{
	.reg .pred 	%p<2>;
	.reg .b32 	%r<6>;
	.reg .b64 	%rd<8>;
	.reg .b64 	%fd<6>;

	ld.param.u64 	%rd1, [_Z7updateXPdPKdid_param_0];
	ld.param.u64 	%rd2, [_Z7updateXPdPKdid_param_1];
	ld.param.u32 	%r2, [_Z7updateXPdPKdid_param_2];
	ld.param.f64 	%fd1, [_Z7updateXPdPKdid_param_3];
	mov.u32 	%r3, %ctaid.x;
	mov.u32 	%r4, %ntid.x;
	mov.u32 	%r5, %tid.x;
	mad.lo.s32 	%r1, %r3, %r4, %r5;
	setp.ge.s32 	%p1, %r1, %r2;
	@%p1 bra 	$L__BB1_2;
	cvta.to.global.u64 	%rd3, %rd2;
	cvta.to.global.u64 	%rd4, %rd1;
	mul.wide.s32 	%rd5, %r1, 8;
	add.s64 	%rd6, %rd3, %rd5;
	ld.global.f64 	%fd2, [%rd6];
	mul.f64 	%fd3, %fd1, %fd2;
	add.s64 	%rd7, %rd4, %rd5;
	ld.global.f64 	%fd4, [%rd7];
	sub.f64 	%fd5, %fd4, %fd3;
	st.global.f64 	[%rd7], %fd5;
$L__BB1_2:
	ret;

}
	// .globl	_Z7L2_NormPKdiPd
.visible .entry _Z7L2_NormPKdiPd(
	.param .u64 .ptr .align 1 _Z7L2_NormPKdiPd_param_0,
	.param .u32 _Z7L2_NormPKdiPd_param_1,
	.param .u64 .ptr .align 1 _Z7L2_NormPKdiPd_param_2
)
{
	.reg .pred 	%p<2>;
	.reg .b32 	%r<6>;
	.reg .b64 	%rd<7>;
	.reg .b64 	%fd<4>;

	ld.param.u64 	%rd1, [_Z7L2_NormPKdiPd_param_0];
	ld.param.u32 	%r2, [_Z7L2_NormPKdiPd_param_1];
	ld.param.u64 	%rd2, [_Z7L2_NormPKdiPd_param_2];
	mov.u32 	%r3, %ctaid.x;
	mov.u32 	%r4, %ntid.x;
	mov.u32 	%r5, %tid.x;
	mad.lo.s32 	%r1, %r3, %r4, %r5;
	setp.ge.s32 	%p1, %r1, %r2;
	@%p1 bra 	$L__BB2_2;
	cvta.to.global.u64 	%rd3, %rd1;
	cvta.to.global.u64 	%rd4, %rd2;
	mul.wide.s32 	%rd5, %r1, 8;
	add.s64 	%rd6, %rd3, %rd5;
	ld.global.f64 	%fd1, [%rd6];
	mul.f64 	%fd2, %fd1, %fd1;
	atom.global.add.f64 	%fd3, [%rd4], %fd2;
$L__BB2_2:
	ret;

}
.func  (.param .align 16 .b8 func_retval0[16]) __internal_trig_reduction_slowpathd(
	.param .b64 __internal_trig_reduction_slowpathd_param_0
)
{
	.local .align 8 .b8 	__local_depot3[40];
	.reg .b64 	%SP;
	.reg .b64 	%SPL;
	.reg .pred 	%p<10>;
	.reg .b32 	%r<47>;
	.reg .b64 	%rd<74>;
	.reg .b64 	%fd<5>;

	mov.u64 	%SPL, __local_depot3;
	ld.param.f64 	%fd4, [__internal_trig_reduction_slowpathd_param_0];
	add.u64 	%rd1, %SPL, 0;
	{
	.reg .b32 %temp; 
	mov.b64 	{%temp, %r1}, %fd4;
	}
	shr.u32 	%r2, %r1, 20;
	and.b32  	%r3, %r2, 2047;
	setp.eq.s32 	%p1, %r3, 2047;
	mov.b32 	%r46, 0;
	@%p1 bra 	$L__BB3_9;
	add.s32 	%r20, %r3, -1024;
	mov.b64 	%rd20, %fd4;
	shl.b64 	%rd2, %rd20, 11;
	shr.u32 	%r4, %r20, 6;
	sub.s32 	%r45, 15, %r4;
	sub.s32 	%r21, 19, %r4;
	setp.lt.u32 	%p2, %r20, 128;
	selp.b32 	%r6, 18, %r21, %p2;
	setp.ge.s32 	%p3, %r45, %r6;
	mov.b64 	%rd70, 0;
	@%p3 bra 	$L__BB3_4;
	add.s32 	%r23, %r6, %r4;
	neg.s32 	%r43, %r23;
	or.b64  	%rd3, %rd2, -9223372036854775808;
	mov.b64 	%rd70, 0;
	mov.b32 	%r42, 0;
	mov.u64 	%rd25, __cudart_i2opi_d;
	mov.u32 	%r44, %r45;
$L__BB3_3:
	.pragma "nounroll";
	mul.wide.s32 	%rd22, %r42, 8;
	add.s64 	%rd23, %rd1, %rd22;
	mul.wide.s32 	%rd24, %r44, 8;
	add.s64 	%rd26, %rd25, %rd24;
	ld.global.nc.u64 	%rd27, [%rd26];
	{
	.reg .u32 %r0, %r1, %r2, %r3, %alo, %ahi, %blo, %bhi, %clo, %chi;
	mov.b64 	{%alo,%ahi}, %rd27;
	mov.b64 	{%blo,%bhi}, %rd3;
	mov.b64 	{%clo,%chi}, %rd70;
	mad.lo.cc.u32 	%r0, %alo, %blo, %clo;
	madc.hi.cc.u32 	%r1, %alo, %blo, %chi;
	madc.hi.u32 	%r2, %alo, %bhi, 0;
	mad.lo.cc.u32 	%r1, %alo, %bhi, %r1;
	madc.hi.cc.u32 	%r2, %ahi, %blo, %r2;
	madc.hi.u32 	%r3, %ahi, %bhi, 0;
	mad.lo.cc.u32 	%r1, %ahi, %blo, %r1;
	madc.lo.cc.u32 	%r2, %ahi, %bhi, %r2;
	addc.u32 	%r3, %r3, 0;
	mov.b64 	%rd28, {%r0,%r1};
	mov.b64 	%rd70, {%r2,%r3};
	}
	st.local.u64 	[%rd23], %rd28;
	add.s32 	%r44, %r44, 1;
	add.s32 	%r43, %r43, 1;
	add.s32 	%r42, %r42, 1;
	setp.ne.s32 	%p4, %r43, -15;
	mov.u32 	%r45, %r6;
	@%p4 bra 	$L__BB3_3;
$L__BB3_4:
	cvt.s64.s32 	%rd29, %r45;
	cvt.u64.u32 	%rd30, %r4;
	add.s64 	%rd31, %rd30, %rd29;
	shl.b64 	%rd32, %rd31, 3;
	add.s64 	%rd33, %rd1, %rd32;
	st.local.u64 	[%rd33+-120], %rd70;
	and.b32  	%r15, %r2, 63;
	ld.local.u64 	%rd72, [%rd1+16];
	ld.local.u64 	%rd71, [%rd1+24];
	setp.eq.s32 	%p5, %r15, 0;
	@%p5 bra 	$L__BB3_6;
	shl.b64 	%rd34, %rd71, %r15;
	shr.u64 	%rd35, %rd72, 1;
	xor.b32  	%r24, %r15, 63;
	shr.u64 	%rd36, %rd35, %r24;
	or.b64  	%rd71, %rd34, %rd36;
	ld.local.u64 	%rd37, [%rd1+8];
	shl.b64 	%rd38, %rd72, %r15;
	shr.u64 	%rd39, %rd37, 1;
	shr.u64 	%rd40, %rd39, %r24;
	or.b64  	%rd72, %rd38, %rd40;
$L__BB3_6:
	and.b32  	%r25, %r1, -2147483648;
	shr.u64 	%rd41, %rd71, 62;
	cvt.u32.u64 	%r26, %rd41;
	mov.b64 	{%r27, %r28}, %rd71;
	mov.b64 	{%r29, %r30}, %rd72;
	shf.l.wrap.b32 	%r31, %r30, %r27, 2;
	shf.l.wrap.b32 	%r32, %r27, %r28, 2;
	mov.b64 	%rd42, {%r31, %r32};
	shl.b64 	%rd43, %rd72, 2;
	shr.u64 	%rd44, %rd42, 63;
	cvt.u32.u64 	%r33, %rd44;
	add.s32 	%r34, %r33, %r26;
	setp.eq.s32 	%p6, %r25, 0;
	neg.s32 	%r35, %r34;
	selp.b32 	%r46, %r34, %r35, %p6;
	setp.gt.s64 	%p7, %rd42, -1;
	mov.b64 	%rd45, 0;
	{
	.reg .u32 %r0, %r1, %r2, %r3, %a0, %a1, %a2, %a3, %b0, %b1, %b2, %b3;
	mov.b64 	{%a0,%a1}, %rd45;
	mov.b64 	{%a2,%a3}, %rd45;
	mov.b64 	{%b0,%b1}, %rd43;
	mov.b64 	{%b2,%b3}, %rd42;
	sub.cc.u32 	%r0, %a0, %b0;
	subc.cc.u32 	%r1, %a1, %b1;
	subc.cc.u32 	%r2, %a2, %b2;
	subc.u32 	%r3, %a3, %b3;
	mov.b64 	%rd46, {%r0,%r1};
	mov.b64 	%rd47, {%r2,%r3};
	}
	xor.b32  	%r36, %r25, -2147483648;
	selp.b64 	%rd73, %rd42, %rd47, %p7;
	selp.b64 	%rd14, %rd43, %rd46, %p7;
	selp.b32 	%r17, %r25, %r36, %p7;
	clz.b64 	%r37, %rd73;
	cvt.u64.u32 	%rd15, %r37;
	setp.eq.s32 	%p8, %r37, 0;
	@%p8 bra 	$L__BB3_8;
	cvt.u32.u64 	%r38, %rd15;
	and.b32  	%r39, %r38, 63;
	shl.b64 	%rd48, %rd73, %r39;
	shr.u64 	%rd49, %rd14, 1;
	not.b32 	%r40, %r38;
	and.b32  	%r41, %r40, 63;
	shr.u64 	%rd50, %rd49, %r41;
	or.b64  	%rd73, %rd48, %rd50;
$L__BB3_8:
	mov.b64 	%rd51, -3958705157555305931;
	{
	.reg .u32 %r0, %r1, %r2, %r3, %alo, %ahi, %blo, %bhi;
	mov.b64 	{%alo,%ahi}, %rd73;
	mov.b64 	{%blo,%bhi}, %rd51;
	mul.lo.u32 	%r0, %alo, %blo;
	mul.hi.u32 	%r1, %alo, %blo;
	mad.lo.cc.u32 	%r1, %alo, %bhi, %r1;
	madc.hi.u32 	%r2, %alo, %bhi, 0;
	mad.lo.cc.u32 	%r1, %ahi, %blo, %r1;
	madc.hi.cc.u32 	%r2, %ahi, %blo, %r2;
	madc.hi.u32 	%r3, %ahi, %bhi, 0;
	mad.lo.cc.u32 	%r2, %ahi, %bhi, %r2;
	addc.u32 	%r3, %r3, 0;
	mov.b64 	%rd52, {%r0,%r1};
	mov.b64 	%rd53, {%r2,%r3};
	}
	setp.gt.s64 	%p9, %rd53, 0;
	{
	.reg .u32 %r0, %r1, %r2, %r3, %a0, %a1, %a2, %a3, %b0, %b1, %b2, %b3;
	mov.b64 	{%a0,%a1}, %rd52;
	mov.b64 	{%a2,%a3}, %rd53;
	mov.b64 	{%b0,%b1}, %rd52;
	mov.b64 	{%b2,%b3}, %rd53;
	add.cc.u32 	%r0, %a0, %b0;
	addc.cc.u32 	%r1, %a1, %b1;
	addc.cc.u32 	%r2, %a2, %b2;
	addc.u32 	%r3, %a3, %b3;
	mov.b64 	%rd54, {%r0,%r1};
	mov.b64 	%rd55, {%r2,%r3};
	}
	selp.b64 	%rd56, %rd55, %rd53, %p9;
	selp.s64 	%rd57, -1, 0, %p9;
	sub.s64 	%rd58, %rd57, %rd15;
	cvt.u64.u32 	%rd59, %r17;
	shl.b64 	%rd60, %rd59, 32;
	add.s64 	%rd61, %rd56, 1;
	shr.u64 	%rd62, %rd61, 10;
	add.s64 	%rd63, %rd62, 1;
	shr.u64 	%rd64, %rd63, 1;
	shl.b64 	%rd65, %rd58, 52;
	add.s64 	%rd66, %rd65, %rd64;
	add.s64 	%rd67, %rd66, 4602678819172646912;
	or.b64  	%rd68, %rd67, %rd60;
	mov.b64 	%fd4, %rd68;
$L__BB3_9:
	st.param.f64 	[func_retval0], %fd4;
	st.param.b32 	[func_retval0+8], %r46;
	ret;

}


// ===== COMPILED SASS (sm_100) =====

	.target	sm_100

	.elftype	@"ET_EXEC"


//--------------------- .note.nv.tkinfo           --------------------------
	.section	.note.nv.tkinfo,"",@"SHT_NOTE"
	.sectionflags	@"SHF_NOTE_NV_TKINFO"
	.tkinfo
        /*0018*/ 	.word	0x00000002
        /*0030*/ 	.string	""
        /*0030*/ 	.string	"ptxas"
        /*0030*/ 	.string	"Cuda compilation tools, release 13.0, V13.0.88"
        /*0030*/ 	.string	"Build cuda_13.0.r13.0/compiler.36424714_0"
        /*0030*/ 	.string	"-arch sm_100 -m 64 "



//--------------------- .note.nv.cuinfo           --------------------------
	.section	.note.nv.cuinfo,"",@"SHT_NOTE"
	.sectionflags	@"SHF_NOTE_NV_CUINFO"
        /*0018*/ 	.short	0x0002
        /*001a*/ 	.short	0x0064
        /*001c*/ 	.short	0x0082
	.zero		2


//--------------------- .nv.info                  --------------------------
	.section	.nv.info,"",@"SHT_CUDA_INFO"
	.align	4


	//----- nvinfo : EIATTR_REGCOUNT
	.align		4
        /*0000*/ 	.byte	0x04, 0x2f
        /*0002*/ 	.short	(.L_3 - .L_2)
	.align		4
.L_2:
        /*0004*/ 	.word	index@(_Z15computeGradientPKdPdi12FunctionType)
        /*0008*/ 	.word	0x0000001e


	//----- nvinfo : EIATTR_FRAME_SIZE
	.align		4
.L_3:
        /*000c*/ 	.byte	0x04, 0x11
        /*000e*/ 	.short	(.L_5 - .L_4)
	.align		4
.L_4:
        /*0010*/ 	.word	index@($_Z15computeGradientPKdPdi12FunctionType$__internal_trig_reduction_slowpathd)
        /*0014*/ 	.word	0x00000028


	//----- nvinfo : EIATTR_FRAME_SIZE
	.align		4
.L_5:
        /*0018*/ 	.byte	0x04, 0x11
        /*001a*/ 	.short	(.L_7 - .L_6)
	.align		4
.L_6:
        /*001c*/ 	.word	index@($__internal_0_$__cuda_sm20_div_rn_f64_full)
        /*0020*/ 	.word	0x00000028


	//----- nvinfo : EIATTR_FRAME_SIZE
	.align		4
.L_7:
        /*0024*/ 	.byte	0x04, 0x11
        /*0026*/ 	.short	(.L_9 - .L_8)
	.align		4
.L_8:
        /*0028*/ 	.word	index@(_Z15computeGradientPKdPdi12FunctionType)
        /*002c*/ 	.word	0x00000028


	//----- nvinfo : EIATTR_REGCOUNT
	.align		4
.L_9:
        /*0030*/ 	.byte	0x04, 0x2f
        /*0032*/ 	.short	(.L_11 - .L_10)
	.align		4
.L_10:
        /*0034*/ 	.word	index@(_Z7updateXPdPKdid)
        /*0038*/ 	.word	0x0000000a


	//----- nvinfo : EIATTR_FRAME_SIZE
	.align		4
.L_11:
        /*003c*/ 	.byte	0x04, 0x11
        /*003e*/ 	.short	(.L_13 - .L_12)
	.align		4
.L_12:
        /*0040*/ 	.word	index@(_Z7updateXPdPKdid)
        /*0044*/ 	.word	0x00000000


	//----- nvinfo : EIATTR_REGCOUNT
	.align		4
.L_13:
        /*0048*/ 	.byte	0x04, 0x2f
        /*004a*/ 	.short	(.L_15 - .L_14)
	.align		4
.L_14:
        /*004c*/ 	.word	index@(_Z7L2_NormPKdiPd)
        /*0050*/ 	.word	0x0000000a


	//----- nvinfo : EIATTR_FRAME_SIZE
	.align		4
.L_15:
        /*0054*/ 	.byte	0x04, 0x11
        /*0056*/ 	.short	(.L_17 - .L_16)
	.align		4
.L_16:
        /*0058*/ 	.word	index@(_Z7L2_NormPKdiPd)
        /*005c*/ 	.word	0x00000000


	//----- nvinfo : EIATTR_MIN_STACK_SIZE
	.align		4
.L_17:
        /*0060*/ 	.byte	0x04, 0x12
        /*0062*/ 	.short	(.L_19 - .L_18)
	.align		4
.L_18:
        /*0064*/ 	.word	index@(_Z7L2_NormPKdiPd)
        /*0068*/ 	.word	0x00000000


	//----- nvinfo : EIATTR_MIN_STACK_SIZE
	.align		4
.L_19:
        /*006c*/ 	.byte	0x04, 0x12
        /*006e*/ 	.short	(.L_21 - .L_20)
	.align		4
.L_20:
        /*0070*/ 	.word	index@(_Z7updateXPdPKdid)
        /*0074*/ 	.word	0x00000000


	//----- nvinfo : EIATTR_MIN_STACK_SIZE
	.align		4
.L_21:
        /*0078*/ 	.byte	0x04, 0x12
        /*007a*/ 	.short	(.L_23 - .L_22)
	.align		4
.L_22:
        /*007c*/ 	.word	index@(_Z15computeGradientPKdPdi12FunctionType)
        /*0080*/ 	.word	0x00000028
.L_23:


//--------------------- .nv.compat                --------------------------
	.section	.nv.compat,"",@"SHT_CUDA_COMPAT_INFO"
	.align	4
        /*0000*/ 	.byte	0x02, 0x09, 0x00, 0x00, 0x02, 0x02, 0x01, 0x00, 0x02, 0x05, 0x05, 0x00, 0x03, 0x07, 0x01, 0x01
        /*0010*/ 	.byte	0x02, 0x03, 0x00, 0x00, 0x02, 0x06, 0x01, 0x00, 0x04, 0x0b, 0x08, 0x00, 0x01, 0x00, 0x00, 0x00
        /*0020*/ 	.byte	0x00, 0x00, 0x00, 0x00


//--------------------- .nv.info._Z7L2_NormPKdiPd --------------------------
	.section	.nv.info._Z7L2_NormPKdiPd,"",@"SHT_CUDA_INFO"
	.sectionflags	@""
	.align	4


	//----- nvinfo : EIATTR_CUDA_API_VERSION
	.align		4
        /*0000*/ 	.byte	0x04, 0x37
        /*0002*/ 	.short	(.L_25 - .L_24)
.L_24:
        /*0004*/ 	.word	0x00000082


	//----- nvinfo : EIATTR_KPARAM_INFO
	.align		4
.L_25:
        /*0008*/ 	.byte	0x04, 0x17
        /*000a*/ 	.short	(.L_27 - .L_26)
.L_26:
        /*000c*/ 	.word	0x00000000
        /*0010*/ 	.short	0x0002
        /*0012*/ 	.short	0x0010
        /*0014*/ 	.byte	0x00, 0xf5, 0x21, 0x00


	//----- nvinfo : EIATTR_KPARAM_INFO
	.align		4
.L_27:
        /*0018*/ 	.byte	0x04, 0x17
        /*001a*/ 	.short	(.L_29 - .L_28)
.L_28:
        /*001c*/ 	.word	0x00000000
        /*0020*/ 	.short	0x0001
        /*0022*/ 	.short	0x0008
        /*0024*/ 	.byte	0x00, 0xf0, 0x11, 0x00


	//----- nvinfo : EIATTR_KPARAM_INFO
	.align		4
.L_29:
        /*0028*/ 	.byte	0x04, 0x17
        /*002a*/ 	.short	(.L_31 - .L_30)
.L_30:
        /*002c*/ 	.word	0x00000000
        /*0030*/ 	.short	0x0000
        /*0032*/ 	.short	0x0000
        /*0034*/ 	.byte	0x00, 0xf5, 0x21, 0x00


	//----- nvinfo : EIATTR_SPARSE_MMA_MASK
	.align		4
.L_31:
        /*0038*/ 	.byte	0x03, 0x50
        /*003a*/ 	.short	0x0000


	//----- nvinfo : EIATTR_MAXREG_COUNT
	.align		4
        /*003c*/ 	.byte	0x03, 0x1b
        /*003e*/ 	.short	0x00ff


	//----- nvinfo : EIATTR_MERCURY_ISA_VERSION
	.align		4
        /*0040*/ 	.byte	0x03, 0x5f
        /*0042*/ 	.short	0x0101


	//----- nvinfo : EIATTR_VRC_CTA_INIT_COUNT
	.align		4
        /*0044*/ 	.byte	0x02, 0x4a
	.zero		1
	.zero		1


	//----- nvinfo : EIATTR_EXIT_INSTR_OFFSETS
	.align		4
        /*0048*/ 	.byte	0x04, 0x1c
        /*004a*/ 	.short	(.L_33 - .L_32)


	//   ....[0]....
.L_32:
        /*004c*/ 	.word	0x00000070


	//   ....[1]....
        /*0050*/ 	.word	0x000000f0


	//----- nvinfo : EIATTR_CBANK_PARAM_SIZE
	.align		4
.L_33:
        /*0054*/ 	.byte	0x03, 0x19
        /*0056*/ 	.short	0x0018


	//----- nvinfo : EIATTR_PARAM_CBANK
	.align		4
        /*0058*/ 	.byte	0x04, 0x0a
        /*005a*/ 	.short	(.L_35 - .L_34)
	.align		4
.L_34:
        /*005c*/ 	.word	index@(.nv.constant0._Z7L2_NormPKdiPd)
        /*0060*/ 	.short	0x0380
        /*0062*/ 	.short	0x0018


	//----- nvinfo : EIATTR_SW_WAR
	.align		4
.L_35:
        /*0064*/ 	.byte	0x04, 0x36
        /*0066*/ 	.short	(.L_37 - .L_36)
.L_36:
        /*0068*/ 	.word	0x00000008
.L_37:


//--------------------- .nv.info._Z7updateXPdPKdid --------------------------
	.section	.nv.info._Z7updateXPdPKdid,"",@"SHT_CUDA_INFO"
	.sectionflags	@""
	.align	4


	//----- nvinfo : EIATTR_CUDA_API_VERSION
	.align		4
        /*0000*/ 	.byte	0x04, 0x37
        /*0002*/ 	.short	(.L_39 - .L_38)
.L_38:
        /*0004*/ 	.word	0x00000082


	//----- nvinfo : EIATTR_KPARAM_INFO
	.align		4
.L_39:
        /*0008*/ 	.byte	0x04, 0x17
        /*000a*/ 	.short	(.L_41 - .L_40)
.L_40:
        /*000c*/ 	.word	0x00000000
        /*0010*/ 	.short	0x0003
        /*0012*/ 	.short	0x0018
        /*0014*/ 	.byte	0x00, 0xf0, 0x21, 0x00


	//----- nvinfo : EIATTR_KPARAM_INFO
	.align		4
.L_41:
        /*0018*/ 	.byte	0x04, 0x17
        /*001a*/ 	.short	(.L_43 - .L_42)
.L_42:
        /*001c*/ 	.word	0x00000000
        /*0020*/ 	.short	0x0002
        /*0022*/ 	.short	0x0010
        /*0024*/ 	.byte	0x00, 0xf0, 0x11, 0x00


	//----- nvinfo : EIATTR_KPARAM_INFO
	.align		4
.L_43:
        /*0028*/ 	.byte	0x04, 0x17
        /*002a*/ 	.short	(.L_45 - .L_44)
.L_44:
        /*002c*/ 	.word	0x00000000
        /*0030*/ 	.short	0x0001
        /*0032*/ 	.short	0x0008
        /*0034*/ 	.byte	0x00, 0xf5, 0x21, 0x00


	//----- nvinfo : EIATTR_KPARAM_INFO
	.align		4
.L_45:
        /*0038*/ 	.byte	0x04, 0x17
        /*003a*/ 	.short	(.L_47 - .L_46)
.L_46:
        /*003c*/ 	.word	0x00000000
        /*0040*/ 	.short	0x0000
        /*0042*/ 	.short	0x0000
        /*0044*/ 	.byte	0x00, 0xf5, 0x21, 0x00


	//----- nvinfo : EIATTR_SPARSE_MMA_MASK
	.align		4
.L_47:
        /*0048*/ 	.byte	0x03, 0x50
        /*004a*/ 	.short	0x0000


	//----- nvinfo : EIATTR_MAXREG_COUNT
	.align		4
        /*004c*/ 	.byte	0x03, 0x1b
        /*004e*/ 	.short	0x00ff


	//----- nvinfo : EIATTR_MERCURY_ISA_VERSION
	.align		4
        /*0050*/ 	.byte	0x03, 0x5f
        /*0052*/ 	.short	0x0101


	//----- nvinfo : EIATTR_VRC_CTA_INIT_COUNT
	.align		4
        /*0054*/ 	.byte	0x02, 0x4a
	.zero		1
	.zero		1


	//----- nvinfo : EIATTR_EXIT_INSTR_OFFSETS
	.align		4
        /*0058*/ 	.byte	0x04, 0x1c
        /*005a*/ 	.short	(.L_49 - .L_48)


	//   ....[0]....
.L_48:
        /*005c*/ 	.word	0x00000070


	//   ....[1]....
        /*0060*/ 	.word	0x00000120


	//----- nvinfo : EIATTR_CBANK_PARAM_SIZE
	.align		4
.L_49:
        /*0064*/ 	.byte	0x03, 0x19
        /*0066*/ 	.short	0x0020


	//----- nvinfo : EIATTR_PARAM_CBANK
	.align		4
        /*0068*/ 	.byte	0x04, 0x0a
        /*006a*/ 	.short	(.L_51 - .L_50)
	.align		4
.L_50:
        /*006c*/ 	.word	index@(.nv.constant0._Z7updateXPdPKdid)
        /*0070*/ 	.short	0x0380
        /*0072*/ 	.short	0x0020


	//----- nvinfo : EIATTR_SW_WAR
	.align		4
.L_51:
        /*0074*/ 	.byte	0x04, 0x36
        /*0076*/ 	.short	(.L_53 - .L_52)
.L_52:
        /*0078*/ 	.word	0x00000008
.L_53:


//--------------------- .nv.info._Z15computeGradientPKdPdi12FunctionType --------------------------
	.section	.nv.info._Z15computeGradientPKdPdi12FunctionType,"",@"SHT_CUDA_INFO"
	.sectionflags	@""
	.align	4


	//----- nvinfo : EIATTR_CUDA_API_VERSION
	.align		4
        /*0000*/ 	.byte	0x04, 0x37
        /*0002*/ 	.short	(.L_55 - .L_54)
.L_54:
        /*0004*/ 	.word	0x00000082


	//----- nvinfo : EIATTR_KPARAM_INFO
	.align		4
.L_55:
        /*0008*/ 	.byte	0x04, 0x17
        /*000a*/ 	.short	(.L_57 - .L_56)
.L_56:
        /*000c*/ 	.word	0x00000000
        /*0010*/ 	.short	0x0003
        /*0012*/ 	.short	0x0014
        /*0014*/ 	.byte	0x00, 0xf0, 0x11, 0x00


	//----- nvinfo : EIATTR_KPARAM_INFO
	.align		4
.L_57:
        /*0018*/ 	.byte	0x04, 0x17
        /*001a*/ 	.short	(.L_59 - .L_58)
.L_58:
        /*001c*/ 	.word	0x00000000
        /*0020*/ 	.short	0x0002
        /*0022*/ 	.short	0x0010
        /*0024*/ 	.byte	0x00, 0xf0, 0x11, 0x00


	//----- nvinfo : EIATTR_KPARAM_INFO
	.align		4
.L_59:
        /*0028*/ 	.byte	0x04, 0x17
        /*002a*/ 	.short	(.L_61 - .L_60)
.L_60:
        /*002c*/ 	.word	0x00000000
        /*0030*/ 	.short	0x0001
        /*0032*/ 	.short	0x0008
        /*0034*/ 	.byte	0x00, 0xf5, 0x21, 0x00


	//----- nvinfo : EIATTR_KPARAM_INFO
	.align		4
.L_61:
        /*0038*/ 	.byte	0x04, 0x17
        /*003a*/ 	.short	(.L_63 - .L_62)
.L_62:
        /*003c*/ 	.word	0x00000000
        /*0040*/ 	.short	0x0000
        /*0042*/ 	.short	0x0000
        /*0044*/ 	.byte	0x00, 0xf5, 0x21, 0x00


	//----- nvinfo : EIATTR_SPARSE_MMA_MASK
	.align		4
.L_63:
        /*0048*/ 	.byte	0x03, 0x50
        /*004a*/ 	.short	0x0000


	//----- nvinfo : EIATTR_MAXREG_COUNT
	.align		4
        /*004c*/ 	.byte	0x03, 0x1b
        /*004e*/ 	.short	0x00ff


	//----- nvinfo : EIATTR_MERCURY_ISA_VERSION
	.align		4
        /*0050*/ 	.byte	0x03, 0x5f
        /*0052*/ 	.short	0x0101


	//----- nvinfo : EIATTR_VRC_CTA_INIT_COUNT
	.align		4
        /*0054*/ 	.byte	0x02, 0x4a
	.zero		1
	.zero		1


	//----- nvinfo : EIATTR_EXIT_INSTR_OFFSETS
	.align		4
        /*0058*/ 	.byte	0x04, 0x1c
        /*005a*/ 	.short	(.L_65 - .L_64)


	//   ....[0]....
.L_64:
        /*005c*/ 	.word	0x00000080


	//   ....[1]....
        /*0060*/ 	.word	0x00000bd0


	//----- nvinfo : EIATTR_CRS_STACK_SIZE
	.align		4
.L_65:
        /*0064*/ 	.byte	0x04, 0x1e
        /*0066*/ 	.short	(.L_67 - .L_66)
.L_66:
        /*0068*/ 	.word	0x00000000


	//----- nvinfo : EIATTR_CBANK_PARAM_SIZE
	.align		4
.L_67:
        /*006c*/ 	.byte	0x03, 0x19
        /*006e*/ 	.short	0x0018


	//----- nvinfo : EIATTR_PARAM_CBANK
	.align		4
        /*0070*/ 	.byte	0x04, 0x0a
        /*0072*/ 	.short	(.L_69 - .L_68)
	.align		4
.L_68:
        /*0074*/ 	.word	index@(.nv.constant0._Z15computeGradientPKdPdi12FunctionType)
        /*0078*/ 	.short	0x0380
        /*007a*/ 	.short	0x0018


	//----- nvinfo : EIATTR_SW_WAR
	.align		4
.L_69:
        /*007c*/ 	.byte	0x04, 0x36
        /*007e*/ 	.short	(.L_71 - .L_70)
.L_70:
        /*0080*/ 	.word	0x00000008
.L_71:


//--------------------- .nv.callgraph             --------------------------
	.section	.nv.callgraph,"",@"SHT_CUDA_CALLGRAPH"
	.align	4
	.sectionentsize	8
	.align		4
        /*0000*/ 	.word	0x00000000
	.align		4
        /*0004*/ 	.word	0xffffffff
	.align		4
        /*0008*/ 	.word	0x00000000
	.align		4
        /*000c*/ 	.word	0xfffffffe
	.align		4
        /*0010*/ 	.word	0x00000000
	.align		4
        /*0014*/ 	.word	0xfffffffd
	.align		4
        /*0018*/ 	.word	0x00000000
	.align		4
        /*001c*/ 	.word	0xfffffffc


//--------------------- .nv.constant4             --------------------------
	.section	.nv.constant4,"a",@progbits
	.align	8
	.align		8
.nv.constant4:
        /*0000*/ 	.dword	__cudart_i2opi_d
	.align		8
        /*0008*/ 	.dword	__cudart_sin_cos_coeffs


//--------------------- .text._Z7L2_NormPKdiPd    --------------------------
	.section	.text._Z7L2_NormPKdiPd,"ax",@progbits
	.align	128
        .global         _Z7L2_NormPKdiPd
        .type           _Z7L2_NormPKdiPd,@function
        .size           _Z7L2_NormPKdiPd,(.L_x_30 - _Z7L2_NormPKdiPd)
        .other          _Z7L2_NormPKdiPd,@"STO_CUDA_ENTRY STV_DEFAULT"
_Z7L2_NormPKdiPd:
.text._Z7L2_NormPKdiPd:
[----:B------:R-:W-:Y:S01]  /*0000*/  LDC R1, c[0x0][0x37c] ;  /* 0x0000df00ff017b82 */ /* 0x000fe20000000800 */
[----:B------:R-:W0:Y:S07]  /*0010*/  S2R R0, SR_TID.X ;  /* 0x0000000000007919 */ /* 0x000e2e0000002100 */
[----:B------:R-:W0:Y:S01]  /*0020*/  S2UR UR4, SR_CTAID.X ;  /* 0x00000000000479c3 */ /* 0x000e220000002500 */
[----:B------:R-:W1:Y:S07]  /*0030*/  LDCU UR5, c[0x0][0x388] ;  /* 0x00007100ff0577ac */ /* 0x000e6e0008000800 */
[----:B------:R-:W0:Y:S02]  /*0040*/  LDC R5, c[0x0][0x360] ;  /* 0x0000d800ff057b82 */ /* 0x000e240000000800 */
[----:B0-----:R-:W-:-:S05]  /*0050*/  IMAD R5, R5, UR4, R0 ;  /* 0x0000000405057c24 */ /* 0x001fca000f8e0200 */
[----:B-1----:R-:W-:-:S13]  /*0060*/  ISETP.GE.AND P0, PT, R5, UR5, PT ;  /* 0x0000000505007c0c */ /* 0x002fda000bf06270 */
[----:B------:R-:W-:Y:S05]  /*0070*/  @P0 EXIT ;  /* 0x000000000000094d */ /* 0x000fea0003800000 */
[----:B------:R-:W0:Y:S01]  /*0080*/  LDC.64 R2, c[0x0][0x380] ;  /* 0x0000e000ff027b82 */ /* 0x000e220000000a00 */
[----:B------:R-:W1:Y:S01]  /*0090*/  LDCU.64 UR4, c[0x0][0x358] ;  /* 0x00006b00ff0477ac */ /* 0x000e620008000a00 */
[----:B0-----:R-:W-:-:S06]  /*00a0*/  IMAD.WIDE R2, R5, 0x8, R2 ;  /* 0x0000000805027825 */ /* 0x001fcc00078e0202 */
[----:B-1----:R-:W2:Y:S01]  /*00b0*/  LDG.E.64 R2, desc[UR4][R2.64] ;  /* 0x0000000402027981 */ /* 0x002ea2000c1e1b00 */
[----:B------:R-:W0:Y:S01]  /*00c0*/  LDC.64 R6, c[0x0][0x390] ;  /* 0x0000e400ff067b82 */ /* 0x000e220000000a00 */
[----:B--2---:R-:W-:-:S07]  /*00d0*/  DMUL R4, R2, R2 ;  /* 0x0000000202047228 */ /* 0x004fce0000000000 */
[----:B0-----:R-:W-:Y:S01]  /*00e0*/  REDG.E.ADD.F64.RN.STRONG.GPU desc[UR4][R6.64], R4 ;  /* 0x00000004060079a6 */ /* 0x001fe2000c12ff04 */
[----:B------:R-:W-:Y:S05]  /*00f0*/  EXIT ;  /* 0x000000000000794d */ /* 0x000fea0003800000 */
.L_x_0:
[----:B------:R-:W-:-:S00]  /*0100*/  BRA `(.L_x_0) ;  /* 0xfffffffc00fc7947 */ /* 0x000fc0000383ffff */
[----:B------:R-:W-:-:S00]  /*0110*/  NOP ;  /* 0x0000000000007918 */ /* 0x000fc00000000000 */
        /* <DEDUP_REMOVED lines=14> */
.L_x_30:


//--------------------- .text._Z7updateXPdPKdid   --------------------------
	.section	.text._Z7updateXPdPKdid,"ax",@progbits
	.align	128
        .global         _Z7updateXPdPKdid
        .type           _Z7updateXPdPKdid,@function
        .size           _Z7updateXPdPKdid,(.L_x_31 - _Z7updateXPdPKdid)
        .other          _Z7updateXPdPKdid,@"STO_CUDA_ENTRY STV_DEFAULT"
_Z7updateXPdPKdid:
.text._Z7updateXPdPKdid:
        /* <DEDUP_REMOVED lines=10> */
[----:B------:R-:W2:Y:S06]  /*00a0*/  LDCU.64 UR6, c[0x0][0x398] ;  /* 0x00007300ff0677ac */ /* 0x000eac0008000a00 */
[----:B------:R-:W3:Y:S01]  /*00b0*/  LDC.64 R4, c[0x0][0x380] ;  /* 0x0000e000ff047b82 */ /* 0x000ee20000000a00 */
[----:B0-----:R-:W-:-:S06]  /*00c0*/  IMAD.WIDE R2, R7, 0x8, R2 ;  /* 0x0000000807027825 */ /* 0x001fcc00078e0202 */
[----:B-1----:R-:W2:Y:S01]  /*00d0*/  LDG.E.64 R2, desc[UR4][R2.64] ;  /* 0x0000000402027981 */ /* 0x002ea2000c1e1b00 */
[----:B---3--:R-:W-:-:S05]  /*00e0*/  IMAD.WIDE R4, R7, 0x8, R4 ;  /* 0x0000000807047825 */ /* 0x008fca00078e0204 */
[----:B------:R-:W2:Y:S02]  /*00f0*/  LDG.E.64 R6, desc[UR4][R4.64] ;  /* 0x0000000404067981 */ /* 0x000ea4000c1e1b00 */
[----:B--2---:R-:W-:-:S07]  /*0100*/  DFMA R6, -R2, UR6, R6 ;  /* 0x0000000602067c2b */ /* 0x004fce0008000106 */
[----:B------:R-:W-:Y:S01]  /*0110*/  STG.E.64 desc[UR4][R4.64], R6 ;  /* 0x0000000604007986 */ /* 0x000fe2000c101b04 */
[----:B------:R-:W-:Y:S05]  /*0120*/  EXIT ;  /* 0x000000000000794d */ /* 0x000fea0003800000 */
.L_x_1:
        /* <DEDUP_REMOVED lines=13> */
.L_x_31:


//--------------------- .text._Z15computeGradientPKdPdi12FunctionType --------------------------
	.section	.text._Z15computeGradientPKdPdi12FunctionType,"ax",@progbits
	.align	128
        .global         _Z15computeGradientPKdPdi12FunctionType
        .type           _Z15computeGradientPKdPdi12FunctionType,@function
        .size           _Z15computeGradientPKdPdi12FunctionType,(.L_x_29 - _Z15computeGradientPKdPdi12FunctionType)
        .other          _Z15computeGradientPKdPdi12FunctionType,@"STO_CUDA_ENTRY STV_DEFAULT"
_Z15computeGradientPKdPdi12FunctionType:
.text._Z15computeGradientPKdPdi12FunctionType:
[----:B------:R-:W0:Y:S01]  /*0000*/  LDC R1, c[0x0][0x37c] ;  /* 0x0000df00ff017b82 */ /* 0x000e220000000800 */
[----:B------:R-:W1:Y:S07]  /*0010*/  S2R R3, SR_TID.X ;  /* 0x0000000000037919 */ /* 0x000e6e0000002100 */
[----:B------:R-:W1:Y:S01]  /*0020*/  S2UR UR4, SR_CTAID.X ;  /* 0x00000000000479c3 */ /* 0x000e620000002500 */
[----:B------:R-:W2:Y:S01]  /*0030*/  LDCU UR5, c[0x0][0x390] ;  /* 0x00007200ff0577ac */ /* 0x000ea20008000800 */
[----:B0-----:R-:W-:-:S06]  /*0040*/  VIADD R1, R1, 0xffffffd8 ;  /* 0xffffffd801017836 */ /* 0x001fcc0000000000 */
[----:B------:R-:W1:Y:S02]  /*0050*/  LDC R16, c[0x0][0x360] ;  /* 0x0000d800ff107b82 */ /* 0x000e640000000800 */
[----:B-1----:R-:W-:-:S05]  /*0060*/  IMAD R16, R16, UR4, R3 ;  /* 0x0000000410107c24 */ /* 0x002fca000f8e0203 */
[----:B--2---:R-:W-:-:S13]  /*0070*/  ISETP.GE.AND P0, PT, R16, UR5, PT ;  /* 0x0000000510007c0c */ /* 0x004fda000bf06270 */
[----:B------:R-:W-:Y:S05]  /*0080*/  @P0 EXIT ;  /* 0x000000000000094d */ /* 0x000fea0003800000 */
[----:B------:R-:W0:Y:S01]  /*0090*/  LDC.64 R2, c[0x0][0x380] ;  /* 0x0000e000ff027b82 */ /* 0x000e220000000a00 */
[----:B------:R-:W1:Y:S01]  /*00a0*/  LDCU.64 UR4, c[0x0][0x358] ;  /* 0x00006b00ff0477ac */ /* 0x000e620008000a00 */
[----:B------:R-:W2:Y:S01]  /*00b0*/  LDCU UR10, c[0x0][0x394] ;  /* 0x00007280ff0a77ac */ /* 0x000ea20008000800 */
[----:B0-----:R-:W-:-:S06]  /*00c0*/  IMAD.WIDE R2, R16, 0x8, R2 ;  /* 0x0000000810027825 */ /* 0x001fcc00078e0202 */
[----:B-1----:R-:W3:Y:S01]  /*00d0*/  LDG.E.64 R2, desc[UR4][R2.64] ;  /* 0x0000000402027981 */ /* 0x002ee2000c1e1b00 */
[----:B--2---:R-:W-:Y:S01]  /*00e0*/  UISETP.NE.AND UP0, UPT, UR10, 0x1, UPT ;  /* 0x000000010a00788c */ /* 0x004fe2000bf05270 */
[----:B------:R-:W-:Y:S01]  /*00f0*/  UMOV UR6, 0x88e368f1 ;  /* 0x88e368f100067882 */ /* 0x000fe20000000000 */
[----:B------:R-:W-:Y:S01]  /*0100*/  UMOV UR7, 0x3ee4f8b5 ;  /* 0x3ee4f8b500077882 */ /* 0x000fe20000000000 */
[----:B------:R-:W-:Y:S01]  /*0110*/  UMOV UR8, 0x88e368f1 ;  /* 0x88e368f100087882 */ /* 0x000fe20000000000 */
[----:B------:R-:W-:Y:S01]  /*0120*/  UMOV UR9, 0x3ee4f8b5 ;  /* 0x3ee4f8b500097882 */ /* 0x000fe20000000000 */
[C---:B---3--:R-:W-:Y:S02]  /*0130*/  DADD R4, R2.reuse, UR6 ;  /* 0x0000000602047e29 */ /* 0x048fe40008000000 */
[----:B------:R-:W-:Y:S02]  /*0140*/  DADD R6, R2, -UR8 ;  /* 0x8000000802067e29 */ /* 0x000fe40008000000 */
[----:B------:R-:W-:Y:S09]  /*0150*/  BRA.U !UP0, `(.L_x_2) ;  /* 0x0000000508107547 */ /* 0x000ff2000b800000 */
[----:B------:R-:W-:Y:S01]  /*0160*/  UISETP.NE.AND UP0, UPT, UR10, URZ, UPT ;  /* 0x000000ff0a00728c */ /* 0x000fe2000bf05270 */
[----:B------:R-:W-:-:S08]  /*0170*/  CS2R R8, SRZ ;  /* 0x0000000000087805 */ /* 0x000fd0000001ff00 */
[----:B------:R-:W-:Y:S05]  /*0180*/  BRA.U UP0, `(.L_x_3) ;  /* 0x0000000500087547 */ /* 0x000fea000b800000 */
[----:B------:R-:W-:Y:S01]  /*0190*/  UMOV UR6, 0x54442d18 ;  /* 0x54442d1800067882 */ /* 0x000fe20000000000 */
[----:B------:R-:W-:Y:S01]  /*01a0*/  UMOV UR7, 0x401921fb ;  /* 0x401921fb00077882 */ /* 0x000fe20000000000 */
[----:B------:R-:W-:Y:S01]  /*01b0*/  BSSY.RECONVERGENT B0, `(.L_x_4) ;  /* 0x000001f000007945 */ /* 0x000fe20003800200 */
[C---:B------:R-:W-:Y:S02]  /*01c0*/  DMUL R10, R4.reuse, UR6 ;  /* 0x00000006040a7c28 */ /* 0x040fe40008000000 */
[----:B------:R-:W-:-:S06]  /*01d0*/  DFMA R8, R4, R4, 10 ;  /* 0x402400000408742b */ /* 0x000fcc0000000004 */
[----:B------:R-:W-:-:S14]  /*01e0*/  DSETP.NEU.AND P0, PT, |R10|, +INF , PT ;  /* 0x7ff000000a00742a */ /* 0x000fdc0003f0d200 */
[----:B------:R-:W-:Y:S01]  /*01f0*/  @!P0 DMUL R2, RZ, R10 ;  /* 0x0000000aff028228 */ /* 0x000fe20000000000 */
[----:B------:R-:W-:Y:S01]  /*0200*/  @!P0 IMAD.MOV.U32 R0, RZ, RZ, 0x1 ;  /* 0x00000001ff008424 */ /* 0x000fe200078e00ff */
[----:B------:R-:W-:Y:S09]  /*0210*/  @!P0 BRA `(.L_x_5) ;  /* 0x0000000000608947 */ /* 0x000ff20003800000 */
[----:B------:R-:W-:Y:S01]  /*0220*/  UMOV UR6, 0x6dc9c883 ;  /* 0x6dc9c88300067882 */ /* 0x000fe20000000000 */
[----:B------:R-:W-:Y:S01]  /*0230*/  UMOV UR7, 0x3fe45f30 ;  /* 0x3fe45f3000077882 */ /* 0x000fe20000000000 */
[C---:B------:R-:W-:Y:S01]  /*0240*/  DSETP.GE.AND P0, PT, |R10|.reuse, 2.14748364800000000000e+09, PT ;  /* 0x41e000000a00742a */ /* 0x040fe20003f06200 */
[----:B------:R-:W-:Y:S01]  /*0250*/  BSSY.RECONVERGENT B1, `(.L_x_6) ;  /* 0x0000013000017945 */ /* 0x000fe20003800200 */
[----:B------:R-:W-:Y:S01]  /*0260*/  DMUL R4, R10, UR6 ;  /* 0x000000060a047c28 */ /* 0x000fe20008000000 */
[----:B------:R-:W-:Y:S01]  /*0270*/  UMOV UR6, 0x54442d18 ;  /* 0x54442d1800067882 */ /* 0x000fe20000000000 */
[----:B------:R-:W-:-:S04]  /*0280*/  UMOV UR7, 0x3ff921fb ;  /* 0x3ff921fb00077882 */ /* 0x000fc80000000000 */
[----:B------:R-:W0:Y:S08]  /*0290*/  F2I.F64 R0, R4 ;  /* 0x0000000400007311 */ /* 0x000e300000301100 */
[----:B0-----:R-:W0:Y:S02]  /*02a0*/  I2F.F64 R2, R0 ;  /* 0x0000000000027312 */ /* 0x001e240000201c00 */
[----:B0-----:R-:W-:Y:S01]  /*02b0*/  DFMA R12, R2, -UR6, R10 ;  /* 0x80000006020c7c2b */ /* 0x001fe2000800000a */
[----:B------:R-:W-:Y:S01]  /*02c0*/  UMOV UR6, 0x33145c00 ;  /* 0x33145c0000067882 */ /* 0x000fe20000000000 */
[----:B------:R-:W-:-:S06]  /*02d0*/  UMOV UR7, 0x3c91a626 ;  /* 0x3c91a62600077882 */ /* 0x000fcc0000000000 */
[----:B------:R-:W-:Y:S01]  /*02e0*/  DFMA R12, R2, -UR6, R12 ;  /* 0x80000006020c7c2b */ /* 0x000fe2000800000c */
[----:B------:R-:W-:Y:S01]  /*02f0*/  UMOV UR6, 0x252049c0 ;  /* 0x252049c000067882 */ /* 0x000fe20000000000 */
[----:B------:R-:W-:-:S06]  /*0300*/  UMOV UR7, 0x397b839a ;  /* 0x397b839a00077882 */ /* 0x000fcc0000000000 */
[----:B------:R-:W-:Y:S01]  /*0310*/  DFMA R2, R2, -UR6, R12 ;  /* 0x8000000602027c2b */ /* 0x000fe2000800000c */
[----:B------:R-:W-:Y:S10]  /*0320*/  @!P0 BRA `(.L_x_7) ;  /* 0x0000000000148947 */ /* 0x000ff40003800000 */
[----:B------:R-:W-:Y:S01]  /*0330*/  IMAD.MOV.U32 R0, RZ, RZ, R10 ;  /* 0x000000ffff007224 */ /* 0x000fe200078e000a */
[----:B------:R-:W-:Y:S01]  /*0340*/  MOV R18, 0x370 ;  /* 0x0000037000127802 */ /* 0x000fe20000000f00 */
[----:B------:R-:W-:-:S07]  /*0350*/  IMAD.MOV.U32 R17, RZ, RZ, R11 ;  /* 0x000000ffff117224 */ /* 0x000fce00078e000b */
[----:B------:R-:W-:Y:S05]  /*0360*/  CALL.REL.NOINC `($_Z15computeGradientPKdPdi12FunctionType$__internal_trig_reduction_slowpathd) ;  /* 0x0000000c00607944 */ /* 0x000fea0003c00000 */
[----:B------:R-:W-:-:S07]  /*0370*/  IMAD.MOV.U32 R0, RZ, RZ, R4 ;  /* 0x000000ffff007224 */ /* 0x000fce00078e0004 */
.L_x_7:
[----:B------:R-:W-:Y:S05]  /*0380*/  BSYNC.RECONVERGENT B1 ;  /* 0x0000000000017941 */ /* 0x000fea0003800200 */
.L_x_6:
[----:B------:R-:W-:-:S07]  /*0390*/  VIADD R0, R0, 0x1 ;  /* 0x0000000100007836 */ /* 0x000fce0000000000 */
.L_x_5:
[----:B------:R-:W-:Y:S05]  /*03a0*/  BSYNC.RECONVERGENT B0 ;  /* 0x0000000000007941 */ /* 0x000fea0003800200 */
.L_x_4:
[----:B------:R-:W0:Y:S01]  /*03b0*/  LDCU.64 UR6, c[0x4][0x8] ;  /* 0x01000100ff0677ac */ /* 0x000e220008000a00 */
[----:B------:R-:W-:-:S05]  /*03c0*/  IMAD.SHL.U32 R4, R0, 0x40, RZ ;  /* 0x0000004000047824 */ /* 0x000fca00078e00ff */
[----:B------:R-:W-:-:S04]  /*03d0*/  LOP3.LUT R4, R4, 0x40, RZ, 0xc0, !PT ;  /* 0x0000004004047812 */ /* 0x000fc800078ec0ff */
[----:B0-----:R-:W-:-:S05]  /*03e0*/  IADD3 R10, P0, PT, R4, UR6, RZ ;  /* 0x00000006040a7c10 */ /* 0x001fca000ff1e0ff */
[----:B------:R-:W-:-:S05]  /*03f0*/  IMAD.X R11, RZ, RZ, UR7, P0 ;  /* 0x00000007ff0b7e24 */ /* 0x000fca00080e06ff */
[----:B------:R-:W2:Y:S04]  /*0400*/  LDG.E.128.CONSTANT R12, desc[UR4][R10.64] ;  /* 0x000000040a0c7981 */ /* 0x000ea8000c1e9d00 */
[----:B------:R-:W3:Y:S04]  /*0410*/  LDG.E.128.CONSTANT R20, desc[UR4][R10.64+0x10] ;  /* 0x000010040a147981 */ /* 0x000ee8000c1e9d00 */
[----:B------:R-:W4:Y:S01]  /*0420*/  LDG.E.128.CONSTANT R24, desc[UR4][R10.64+0x20] ;  /* 0x000020040a187981 */ /* 0x000f22000c1e9d00 */
[----:B------:R-:W-:Y:S01]  /*0430*/  LOP3.LUT R4, R0, 0x1, RZ, 0xc0, !PT ;  /* 0x0000000100047812 */ /* 0x000fe200078ec0ff */
[----:B------:R-:W-:-:S02]  /*0440*/  IMAD.MOV.U32 R18, RZ, RZ, 0x20fd8164 ;  /* 0x20fd8164ff127424 */ /* 0x000fc400078e00ff */
[----:B------:R-:W-:Y:S01]  /*0450*/  IMAD.MOV.U32 R17, RZ, RZ, 0x3da8ff83 ;  /* 0x3da8ff83ff117424 */ /* 0x000fe200078e00ff */
[----:B------:R-:W-:Y:S01]  /*0460*/  ISETP.NE.U32.AND P0, PT, R4, 0x1, PT ;  /* 0x000000010400780c */ /* 0x000fe20003f05070 */
[----:B------:R-:W-:-:S03]  /*0470*/  DMUL R4, R2, R2 ;  /* 0x0000000202047228 */ /* 0x000fc60000000000 */
[----:B------:R-:W-:Y:S02]  /*0480*/  FSEL R18, R18, -8.06006814911005101289e+34, !P0 ;  /* 0xf9785eba12127808 */ /* 0x000fe40004000000 */
[----:B------:R-:W-:-:S06]  /*0490*/  FSEL R19, -R17, 0.11223486810922622681, !P0 ;  /* 0x3de5db6511137808 */ /* 0x000fcc0004000100 */
[----:B--2---:R-:W-:-:S08]  /*04a0*/  DFMA R12, R4, R18, R12 ;  /* 0x00000012040c722b */ /* 0x004fd0000000000c */
[----:B------:R-:W-:-:S08]  /*04b0*/  DFMA R12, R4, R12, R14 ;  /* 0x0000000c040c722b */ /* 0x000fd0000000000e */
[----:B---3--:R-:W-:-:S08]  /*04c0*/  DFMA R12, R4, R12, R20 ;  /* 0x0000000c040c722b */ /* 0x008fd00000000014 */
[----:B------:R-:W-:-:S08]  /*04d0*/  DFMA R12, R4, R12, R22 ;  /* 0x0000000c040c722b */ /* 0x000fd00000000016 */
[----:B----4-:R-:W-:-:S08]  /*04e0*/  DFMA R12, R4, R12, R24 ;  /* 0x0000000c040c722b */ /* 0x010fd00000000018 */
[----:B------:R-:W-:-:S08]  /*04f0*/  DFMA R12, R4, R12, R26 ;  /* 0x0000000c040c722b */ /* 0x000fd0000000001a */
[----:B------:R-:W-:Y:S02]  /*0500*/  DFMA R2, R12, R2, R2 ;  /* 0x000000020c02722b */ /* 0x000fe40000000002 */
[----:B------:R-:W-:-:S10]  /*0510*/  DFMA R4, R4, R12, 1 ;  /* 0x3ff000000404742b */ /* 0x000fd4000000000c */
[----:B------:R-:W-:Y:S02]  /*0520*/  FSEL R4, R4, R2, !P0 ;  /* 0x0000000204047208 */ /* 0x000fe40004000000 */
[----:B------:R-:W-:Y:S02]  /*0530*/  FSEL R5, R5, R3, !P0 ;  /* 0x0000000305057208 */ /* 0x000fe40004000000 */
[----:B------:R-:W-:-:S04]  /*0540*/  LOP3.LUT P0, RZ, R0, 0x2, RZ, 0xc0, !PT ;  /* 0x0000000200ff7812 */ /* 0x000fc8000780c0ff */
[----:B------:R-:W-:-:S10]  /*0550*/  DADD R2, RZ, -R4 ;  /* 0x00000000ff027229 */ /* 0x000fd40000000804 */
[----:B------:R-:W-:Y:S02]  /*0560*/  FSEL R2, R4, R2, !P0 ;  /* 0x0000000204027208 */ /* 0x000fe40004000000 */
[----:B------:R-:W-:-:S06]  /*0570*/  FSEL R3, R5, R3, !P0 ;  /* 0x0000000305037208 */ /* 0x000fcc0004000000 */
[----:B------:R-:W-:Y:S01]  /*0580*/  DFMA R8, R2, -10, R8 ;  /* 0xc02400000208782b */ /* 0x000fe20000000008 */
[----:B------:R-:W-:Y:S10]  /*0590*/  BRA `(.L_x_3) ;  /* 0x0000000000047947 */ /* 0x000ff40003800000 */
.L_x_2:
[----:B------:R-:W-:-:S11]  /*05a0*/  DMUL R8, R4, R4 ;  /* 0x0000000404087228 */ /* 0x000fd60000000000 */
.L_x_3:
[----:B------:R-:W0:Y:S02]  /*05b0*/  LDCU UR6, c[0x0][0x394] ;  /* 0x00007280ff0677ac */ /* 0x000e240008000800 */
[----:B0-----:R-:W-:-:S09]  /*05c0*/  UISETP.NE.AND UP0, UPT, UR6, 0x1, UPT ;  /* 0x000000010600788c */ /* 0x001fd2000bf05270 */
[----:B------:R-:W-:Y:S05]  /*05d0*/  BRA.U !UP0, `(.L_x_8) ;  /* 0x0000000508107547 */ /* 0x000fea000b800000 */
        /* <DEDUP_REMOVED lines=34> */
.L_x_13:
[----:B------:R-:W-:Y:S05]  /*0800*/  BSYNC.RECONVERGENT B1 ;  /* 0x0000000000017941 */ /* 0x000fea0003800200 */
.L_x_12:
[----:B------:R-:W-:-:S07]  /*0810*/  VIADD R0, R0, 0x1 ;  /* 0x0000000100007836 */ /* 0x000fce0000000000 */
.L_x_11:
[----:B------:R-:W-:Y:S05]  /*0820*/  BSYNC.RECONVERGENT B0 ;  /* 0x0000000000007941 */ /* 0x000fea0003800200 */
.L_x_10:
        /* <DEDUP_REMOVED lines=31> */
.L_x_8:
[----:B------:R-:W-:-:S11]  /*0a20*/  DMUL R2, R6, R6 ;  /* 0x0000000606027228 */ /* 0x000fd60000000000 */
.L_x_9:
[----:B------:R-:W0:Y:S01]  /*0a30*/  MUFU.RCP64H R5, 1.9999992218799889088e-05 ;  /* 0x3ef4f8b500057908 */ /* 0x000e220000001800 */
[----:B------:R-:W-:Y:S01]  /*0a40*/  IMAD.MOV.U32 R10, RZ, RZ, -0x771c970f ;  /* 0x88e368f1ff0a7424 */ /* 0x000fe200078e00ff */
[----:B------:R-:W-:Y:S01]  /*0a50*/  DADD R12, -R2, R8 ;  /* 0x00000000020c7229 */ /* 0x000fe20000000108 */
[----:B------:R-:W-:Y:S01]  /*0a60*/  IMAD.MOV.U32 R11, RZ, RZ, 0x3ef4f8b5 ;  /* 0x3ef4f8b5ff0b7424 */ /* 0x000fe200078e00ff */
[----:B------:R-:W-:Y:S01]  /*0a70*/  BSSY.RECONVERGENT B0, `(.L_x_14) ;  /* 0x0000012000007945 */ /* 0x000fe20003800200 */
[----:B------:R-:W-:-:S07]  /*0a80*/  IMAD.MOV.U32 R4, RZ, RZ, 0x1 ;  /* 0x00000001ff047424 */ /* 0x000fce00078e00ff */
[----:B------:R-:W-:Y:S01]  /*0a90*/  FSETP.GEU.AND P1, PT, |R13|, 6.5827683646048100446e-37, PT ;  /* 0x036000000d00780b */ /* 0x000fe20003f2e200 */
[----:B0-----:R-:W-:-:S08]  /*0aa0*/  DFMA R6, R4, -R10, 1 ;  /* 0x3ff000000406742b */ /* 0x001fd0000000080a */
[----:B------:R-:W-:-:S08]  /*0ab0*/  DFMA R6, R6, R6, R6 ;  /* 0x000000060606722b */ /* 0x000fd00000000006 */
[----:B------:R-:W-:-:S08]  /*0ac0*/  DFMA R6, R4, R6, R4 ;  /* 0x000000060406722b */ /* 0x000fd00000000004 */
[----:B------:R-:W-:-:S08]  /*0ad0*/  DFMA R4, R6, -R10, 1 ;  /* 0x3ff000000604742b */ /* 0x000fd0000000080a */
[----:B------:R-:W-:-:S08]  /*0ae0*/  DFMA R4, R6, R4, R6 ;  /* 0x000000040604722b */ /* 0x000fd00000000006 */
[----:B------:R-:W-:-:S08]  /*0af0*/  DMUL R2, R12, R4 ;  /* 0x000000040c027228 */ /* 0x000fd00000000000 */
[----:B------:R-:W-:-:S08]  /*0b00*/  DFMA R6, R2, -R10, R12 ;  /* 0x8000000a0206722b */ /* 0x000fd0000000000c */
[----:B------:R-:W-:-:S10]  /*0b10*/  DFMA R2, R4, R6, R2 ;  /* 0x000000060402722b */ /* 0x000fd40000000002 */
[----:B------:R-:W-:-:S05]  /*0b20*/  FFMA R0, RZ, 0.47845998406410217285, R3 ;  /* 0x3ef4f8b5ff007823 */ /* 0x000fca0000000003 */
[----:B------:R-:W-:-:S13]  /*0b30*/  FSETP.GT.AND P0, PT, |R0|, 1.469367938527859385e-39, PT ;  /* 0x001000000000780b */ /* 0x000fda0003f04200 */
[----:B------:R-:W-:Y:S05]  /*0b40*/  @P0 BRA P1, `(.L_x_15) ;  /* 0x0000000000100947 */ /* 0x000fea0000800000 */
[----:B------:R-:W-:-:S07]  /*0b50*/  MOV R0, 0xb70 ;  /* 0x00000b7000007802 */ /* 0x000fce0000000f00 */
[----:B------:R-:W-:Y:S05]  /*0b60*/  CALL.REL.NOINC `($__internal_0_$__cuda_sm20_div_rn_f64_full) ;  /* 0x00000000001c7944 */ /* 0x000fea0003c00000 */
[----:B------:R-:W-:Y:S02]  /*0b70*/  IMAD.MOV.U32 R2, RZ, RZ, R10 ;  /* 0x000000ffff027224 */ /* 0x000fe400078e000a */
[----:B------:R-:W-:-:S07]  /*0b80*/  IMAD.MOV.U32 R3, RZ, RZ, R11 ;  /* 0x000000ffff037224 */ /* 0x000fce00078e000b */
.L_x_15:
[----:B------:R-:W-:Y:S05]  /*0b90*/  BSYNC.RECONVERGENT B0 ;  /* 0x0000000000007941 */ /* 0x000fea0003800200 */
.L_x_14:
[----:B------:R-:W0:Y:S02]  /*0ba0*/  LDC.64 R4, c[0x0][0x388] ;  /* 0x0000e200ff047b82 */ /* 0x000e240000000a00 */
[----:B0-----:R-:W-:-:S05]  /*0bb0*/  IMAD.WIDE R16, R16, 0x8, R4 ;  /* 0x0000000810107825 */ /* 0x001fca00078e0204 */
[----:B------:R-:W-:Y:S01]  /*0bc0*/  STG.E.64 desc[UR4][R16.64], R2 ;  /* 0x0000000210007986 */ /* 0x000fe2000c101b04 */
[----:B------:R-:W-:Y:S05]  /*0bd0*/  EXIT ;  /* 0x000000000000794d */ /* 0x000fea0003800000 */
        .weak           $__internal_0_$__cuda_sm20_div_rn_f64_full
        .type           $__internal_0_$__cuda_sm20_div_rn_f64_full,@function
        .size           $__internal_0_$__cuda_sm20_div_rn_f64_full,($_Z15computeGradientPKdPdi12FunctionType$__internal_trig_reduction_slowpathd - $__internal_0_$__cuda_sm20_div_rn_f64_full)
$__internal_0_$__cuda_sm20_div_rn_f64_full:
[----:B------:R-:W-:Y:S01]  /*0be0*/  IMAD.MOV.U32 R3, RZ, RZ, 0x3ff4f8b5 ;  /* 0x3ff4f8b5ff037424 */ /* 0x000fe200078e00ff */
[----:B------:R-:W-:Y:S01]  /*0bf0*/  BSSY.RECONVERGENT B1, `(.L_x_16) ;  /* 0x000004c000017945 */ /* 0x000fe20003800200 */
[----:B------:R-:W-:Y:S02]  /*0c00*/  IMAD.MOV.U32 R2, RZ, RZ, -0x771c970f ;  /* 0x88e368f1ff027424 */ /* 0x000fe400078e00ff */
[----:B------:R-:W0:Y:S01]  /*0c10*/  MUFU.RCP64H R7, R3 ;  /* 0x0000000300077308 */ /* 0x000e220000001800 */
[----:B------:R-:W-:Y:S02]  /*0c20*/  IMAD.MOV.U32 R6, RZ, RZ, 0x1 ;  /* 0x00000001ff067424 */ /* 0x000fe400078e00ff */
[----:B------:R-:W-:Y:S02]  /*0c30*/  IMAD.MOV.U32 R5, RZ, RZ, R13 ;  /* 0x000000ffff057224 */ /* 0x000fe400078e000d */
[----:B------:R-:W-:Y:S02]  /*0c40*/  IMAD.MOV.U32 R11, RZ, RZ, 0x1ca00000 ;  /* 0x1ca00000ff0b7424 */ /* 0x000fe400078e00ff */
[----:B------:R-:W-:Y:S01]  /*0c50*/  IMAD.MOV.U32 R4, RZ, RZ, R12 ;  /* 0x000000ffff047224 */ /* 0x000fe200078e000c */
[C---:B------:R-:W-:Y:S01]  /*0c60*/  FSETP.GEU.AND P1, PT, |R5|.reuse, 1.469367938527859385e-39, PT ;  /* 0x001000000500780b */ /* 0x040fe20003f2e200 */
[----:B------:R-:W-:Y:S01]  /*0c70*/  IMAD.MOV.U32 R18, RZ, RZ, 0x3ef00000 ;  /* 0x3ef00000ff127424 */ /* 0x000fe200078e00ff */
[----:B------:R-:W-:-:S03]  /*0c80*/  LOP3.LUT R10, R5, 0x7ff00000, RZ, 0xc0, !PT ;  /* 0x7ff00000050a7812 */ /* 0x000fc600078ec0ff */
[----:B------:R-:W-:Y:S01]  /*0c90*/  VIADD R20, R18, 0xffffffff ;  /* 0xffffffff12147836 */ /* 0x000fe20000000000 */
[----:B------:R-:W-:Y:S01]  /*0ca0*/  ISETP.GE.U32.AND P0, PT, R10, 0x3ef00000, PT ;  /* 0x3ef000000a00780c */ /* 0x000fe20003f06070 */
[----:B------:R-:W-:Y:S01]  /*0cb0*/  IMAD.MOV.U32 R17, RZ, RZ, R10 ;  /* 0x000000ffff117224 */ /* 0x000fe200078e000a */
[----:B0-----:R-:W-:Y:S02]  /*0cc0*/  DFMA R8, R6, -R2, 1 ;  /* 0x3ff000000608742b */ /* 0x001fe40000000802 */
[----:B------:R-:W-:-:S06]  /*0cd0*/  SEL R11, R11, 0x63400000, !P0 ;  /* 0x634000000b0b7807 */ /* 0x000fcc0004000000 */
[----:B------:R-:W-:-:S08]  /*0ce0*/  DFMA R8, R8, R8, R8 ;  /* 0x000000080808722b */ /* 0x000fd00000000008 */
[----:B------:R-:W-:Y:S01]  /*0cf0*/  DFMA R12, R6, R8, R6 ;  /* 0x00000008060c722b */ /* 0x000fe20000000006 */
[C-C-:B------:R-:W-:Y:S01]  /*0d00*/  @!P1 LOP3.LUT R8, R11.reuse, 0x80000000, R5.reuse, 0xf8, !PT ;  /* 0x800000000b089812 */ /* 0x140fe200078ef805 */
[----:B------:R-:W-:Y:S01]  /*0d10*/  IMAD.MOV.U32 R6, RZ, RZ, R4 ;  /* 0x000000ffff067224 */ /* 0x000fe200078e0004 */
[----:B------:R-:W-:Y:S02]  /*0d20*/  LOP3.LUT R7, R11, 0x800fffff, R5, 0xf8, !PT ;  /* 0x800fffff0b077812 */ /* 0x000fe400078ef805 */
[----:B------:R-:W-:Y:S01]  /*0d30*/  @!P1 LOP3.LUT R9, R8, 0x100000, RZ, 0xfc, !PT ;  /* 0x0010000008099812 */ /* 0x000fe200078efcff */
[----:B------:R-:W-:Y:S02]  /*0d40*/  @!P1 IMAD.MOV.U32 R8, RZ, RZ, RZ ;  /* 0x000000ffff089224 */ /* 0x000fe400078e00ff */
[----:B------:R-:W-:-:S04]  /*0d50*/  DFMA R14, R12, -R2, 1 ;  /* 0x3ff000000c0e742b */ /* 0x000fc80000000802 */
[----:B------:R-:W-:-:S04]  /*0d60*/  @!P1 DFMA R6, R6, 2, -R8 ;  /* 0x400000000606982b */ /* 0x000fc80000000808 */
[----:B------:R-:W-:-:S06]  /*0d70*/  DFMA R14, R12, R14, R12 ;  /* 0x0000000e0c0e722b */ /* 0x000fcc000000000c */
[----:B------:R-:W-:Y:S02]  /*0d80*/  @!P1 LOP3.LUT R17, R7, 0x7ff00000, RZ, 0xc0, !PT ;  /* 0x7ff0000007119812 */ /* 0x000fe400078ec0ff */
[----:B------:R-:W-:-:S03]  /*0d90*/  DMUL R8, R14, R6 ;  /* 0x000000060e087228 */ /* 0x000fc60000000000 */
[----:B------:R-:W-:-:S05]  /*0da0*/  VIADD R19, R17, 0xffffffff ;  /* 0xffffffff11137836 */ /* 0x000fca0000000000 */
[----:B------:R-:W-:Y:S01]  /*0db0*/  DFMA R12, R8, -R2, R6 ;  /* 0x80000002080c722b */ /* 0x000fe20000000006 */
[----:B------:R-:W-:-:S04]  /*0dc0*/  ISETP.GT.U32.AND P0, PT, R19, 0x7feffffe, PT ;  /* 0x7feffffe1300780c */ /* 0x000fc80003f04070 */
[----:B------:R-:W-:-:S03]  /*0dd0*/  ISETP.GT.U32.OR P0, PT, R20, 0x7feffffe, P0 ;  /* 0x7feffffe1400780c */ /* 0x000fc60000704470 */
[----:B------:R-:W-:-:S10]  /*0de0*/  DFMA R8, R14, R12, R8 ;  /* 0x0000000c0e08722b */ /* 0x000fd40000000008 */
[----:B------:R-:W-:Y:S05]  /*0df0*/  @P0 BRA `(.L_x_17) ;  /* 0x0000000000680947 */ /* 0x000fea0003800000 */
[----:B------:R-:W-:Y:S02]  /*0e00*/  IMAD.MOV.U32 R5, RZ, RZ, 0x3ef00000 ;  /* 0x3ef00000ff057424 */ /* 0x000fe400078e00ff */
[----:B------:R-:W-:-:S03]  /*0e10*/  IMAD.MOV.U32 R4, RZ, RZ, RZ ;  /* 0x000000ffff047224 */ /* 0x000fc600078e00ff */
[----:B------:R-:W-:-:S04]  /*0e20*/  VIADDMNMX R10, R10, -R5, 0xb9600000, !PT ;  /* 0xb96000000a0a7446 */ /* 0x000fc80007800905 */
[----:B------:R-:W-:-:S05]  /*0e30*/  VIMNMX R10, PT, PT, R10, 0x46a00000, PT ;  /* 0x46a000000a0a7848 */ /* 0x000fca0003fe0100 */
[----:B------:R-:W-:-:S04]  /*0e40*/  IMAD.IADD R12, R10, 0x1, -R11 ;  /* 0x000000010a0c7824 */ /* 0x000fc800078e0a0b */
[----:B------:R-:W-:-:S06]  /*0e50*/  VIADD R5, R12, 0x7fe00000 ;  /* 0x7fe000000c057836 */ /* 0x000fcc0000000000 */
[----:B------:R-:W-:-:S10]  /*0e60*/  DMUL R10, R8, R4 ;  /* 0x00000004080a7228 */ /* 0x000fd40000000000 */
[----:B------:R-:W-:-:S13]  /*0e70*/  FSETP.GTU.AND P0, PT, |R11|, 1.469367938527859385e-39, PT ;  /* 0x001000000b00780b */ /* 0x000fda0003f0c200 */
[----:B------:R-:W-:Y:S05]  /*0e80*/  @P0 BRA `(.L_x_18) ;  /* 0x0000000000880947 */ /* 0x000fea0003800000 */
[----:B------:R-:W-:Y:S01]  /*0e90*/  DFMA R2, R8, -R2, R6 ;  /* 0x800000020802722b */ /* 0x000fe20000000006 */
[----:B------:R-:W-:-:S09]  /*0ea0*/  IMAD.MOV.U32 R4, RZ, RZ, RZ ;  /* 0x000000ffff047224 */ /* 0x000fd200078e00ff */
[C---:B------:R-:W-:Y:S02]  /*0eb0*/  FSETP.NEU.AND P0, PT, R3.reuse, RZ, PT ;  /* 0x000000ff0300720b */ /* 0x040fe40003f0d000 */
[----:B------:R-:W-:-:S04]  /*0ec0*/  LOP3.LUT R2, R3, 0x3ef4f8b5, RZ, 0x3c, !PT ;  /* 0x3ef4f8b503027812 */ /* 0x000fc800078e3cff */
[----:B------:R-:W-:-:S04]  /*0ed0*/  LOP3.LUT R7, R2, 0x80000000, RZ, 0xc0, !PT ;  /* 0x8000000002077812 */ /* 0x000fc800078ec0ff */
[----:B------:R-:W-:-:S03]  /*0ee0*/  LOP3.LUT R5, R7, R5, RZ, 0xfc, !PT ;  /* 0x0000000507057212 */ /* 0x000fc600078efcff */
[----:B------:R-:W-:Y:S05]  /*0ef0*/  @!P0 BRA `(.L_x_18) ;  /* 0x00000000006c8947 */ /* 0x000fea0003800000 */
[----:B------:R-:W-:Y:S01]  /*0f00*/  IMAD.MOV R3, RZ, RZ, -R12 ;  /* 0x000000ffff037224 */ /* 0x000fe200078e0a0c */
[----:B------:R-:W-:Y:S01]  /*0f10*/  DMUL.RP R4, R8, R4 ;  /* 0x0000000408047228 */ /* 0x000fe20000008000 */
[----:B------:R-:W-:-:S06]  /*0f20*/  IMAD.MOV.U32 R2, RZ, RZ, RZ ;  /* 0x000000ffff027224 */ /* 0x000fcc00078e00ff */
[----:B------:R-:W-:-:S03]  /*0f30*/  DFMA R2, R10, -R2, R8 ;  /* 0x800000020a02722b */ /* 0x000fc60000000008 */
[----:B------:R-:W-:-:S03]  /*0f40*/  LOP3.LUT R7, R5, R7, RZ, 0x3c, !PT ;  /* 0x0000000705077212 */ /* 0x000fc600078e3cff */
[----:B------:R-:W-:-:S04]  /*0f50*/  IADD3 R2, PT, PT, -R12, -0x43300000, RZ ;  /* 0xbcd000000c027810 */ /* 0x000fc80007ffe1ff */
[----:B------:R-:W-:-:S04]  /*0f60*/  FSETP.NEU.AND P0, PT, |R3|, R2, PT ;  /* 0x000000020300720b */ /* 0x000fc80003f0d200 */
[----:B------:R-:W-:Y:S02]  /*0f70*/  FSEL R10, R4, R10, !P0 ;  /* 0x0000000a040a7208 */ /* 0x000fe40004000000 */
[----:B------:R-:W-:Y:S01]  /*0f80*/  FSEL R11, R7, R11, !P0 ;  /* 0x0000000b070b7208 */ /* 0x000fe20004000000 */
[----:B------:R-:W-:Y:S06]  /*0f90*/  BRA `(.L_x_18) ;  /* 0x0000000000447947 */ /* 0x000fec0003800000 */
.L_x_17:
[----:B------:R-:W-:-:S14]  /*0fa0*/  DSETP.NAN.AND P0, PT, R4, R4, PT ;  /* 0x000000040400722a */ /* 0x000fdc0003f08000 */
[----:B------:R-:W-:Y:S05]  /*0fb0*/  @P0 BRA `(.L_x_19) ;  /* 0x0000000000340947 */ /* 0x000fea0003800000 */
[----:B------:R-:W-:Y:S01]  /*0fc0*/  ISETP.NE.AND P0, PT, R17, R18, PT ;  /* 0x000000121100720c */ /* 0x000fe20003f05270 */
[----:B------:R-:W-:Y:S02]  /*0fd0*/  IMAD.MOV.U32 R10, RZ, RZ, 0x0 ;  /* 0x00000000ff0a7424 */ /* 0x000fe400078e00ff */
[----:B------:R-:W-:-:S10]  /*0fe0*/  IMAD.MOV.U32 R11, RZ, RZ, -0x80000 ;  /* 0xfff80000ff0b7424 */ /* 0x000fd400078e00ff */
[----:B------:R-:W-:Y:S05]  /*0ff0*/  @!P0 BRA `(.L_x_18) ;  /* 0x00000000002c8947 */ /* 0x000fea0003800000 */
[----:B------:R-:W-:Y:S02]  /*1000*/  ISETP.NE.AND P0, PT, R17, 0x7ff00000, PT ;  /* 0x7ff000001100780c */ /* 0x000fe40003f05270 */
[----:B------:R-:W-:Y:S02]  /*1010*/  LOP3.LUT R4, R5, 0x3ef4f8b5, RZ, 0x3c, !PT ;  /* 0x3ef4f8b505047812 */ /* 0x000fe400078e3cff */
[----:B------:R-:W-:Y:S02]  /*1020*/  ISETP.EQ.OR P0, PT, R18, RZ, !P0 ;  /* 0x000000ff1200720c */ /* 0x000fe40004702670 */
[----:B------:R-:W-:-:S11]  /*1030*/  LOP3.LUT R11, R4, 0x80000000, RZ, 0xc0, !PT ;  /* 0x80000000040b7812 */ /* 0x000fd600078ec0ff */
[----:B------:R-:W-:Y:S01]  /*1040*/  @P0 LOP3.LUT R2, R11, 0x7ff00000, RZ, 0xfc, !PT ;  /* 0x7ff000000b020812 */ /* 0x000fe200078efcff */
[----:B------:R-:W-:Y:S02]  /*1050*/  @!P0 IMAD.MOV.U32 R10, RZ, RZ, RZ ;  /* 0x000000ffff0a8224 */ /* 0x000fe400078e00ff */
[----:B------:R-:W-:Y:S02]  /*1060*/  @P0 IMAD.MOV.U32 R10, RZ, RZ, RZ ;  /* 0x000000ffff0a0224 */ /* 0x000fe400078e00ff */
[----:B------:R-:W-:Y:S01]  /*1070*/  @P0 IMAD.MOV.U32 R11, RZ, RZ, R2 ;  /* 0x000000ffff0b0224 */ /* 0x000fe200078e0002 */
[----:B------:R-:W-:Y:S06]  /*1080*/  BRA `(.L_x_18) ;  /* 0x0000000000087947 */ /* 0x000fec0003800000 */
.L_x_19:
[----:B------:R-:W-:Y:S01]  /*1090*/  LOP3.LUT R11, R5, 0x80000, RZ, 0xfc, !PT ;  /* 0x00080000050b7812 */ /* 0x000fe200078efcff */
[----:B------:R-:W-:-:S07]  /*10a0*/  IMAD.MOV.U32 R10, RZ, RZ, R4 ;  /* 0x000000ffff0a7224 */ /* 0x000fce00078e0004 */
.L_x_18:
[----:B------:R-:W-:Y:S05]  /*10b0*/  BSYNC.RECONVERGENT B1 ;  /* 0x0000000000017941 */ /* 0x000fea0003800200 */
.L_x_16:
[----:B------:R-:W-:Y:S02]  /*10c0*/  IMAD.MOV.U32 R2, RZ, RZ, R0 ;  /* 0x000000ffff027224 */ /* 0x000fe400078e0000 */
[----:B------:R-:W-:-:S04]  /*10d0*/  IMAD.MOV.U32 R3, RZ, RZ, 0x0 ;  /* 0x00000000ff037424 */ /* 0x000fc800078e00ff */
[----:B------:R-:W-:Y:S05]  /*10e0*/  RET.REL.NODEC R2 `(_Z15computeGradientPKdPdi12FunctionType) ;  /* 0xffffffec02c47950 */ /* 0x000fea0003c3ffff */
        .type           $_Z15computeGradientPKdPdi12FunctionType$__internal_trig_reduction_slowpathd,@function
        .size           $_Z15computeGradientPKdPdi12FunctionType$__internal_trig_reduction_slowpathd,(.L_x_29 - $_Z15computeGradientPKdPdi12FunctionType$__internal_trig_reduction_slowpathd)
$_Z15computeGradientPKdPdi12FunctionType$__internal_trig_reduction_slowpathd:
[----:B------:R-:W-:Y:S01]  /*10f0*/  SHF.R.U32.HI R14, RZ, 0x14, R17 ;  /* 0x00000014ff0e7819 */ /* 0x000fe20000011611 */
[----:B------:R-:W-:-:S03]  /*1100*/  IMAD.MOV.U32 R2, RZ, RZ, RZ ;  /* 0x000000ffff027224 */ /* 0x000fc600078e00ff */
[----:B------:R-:W-:-:S04]  /*1110*/  LOP3.LUT R3, R14, 0x7ff, RZ, 0xc0, !PT ;  /* 0x000007ff0e037812 */ /* 0x000fc800078ec0ff */
[----:B------:R-:W-:-:S13]  /*1120*/  ISETP.NE.AND P0, PT, R3, 0x7ff, PT ;  /* 0x000007ff0300780c */ /* 0x000fda0003f05270 */
[----:B------:R-:W-:Y:S05]  /*1130*/  @!P0 BRA `(.L_x_20) ;  /* 0x00000008004c8947 */ /* 0x000fea0003800000 */
[----:B------:R-:W-:Y:S01]  /*1140*/  VIADD R2, R3, 0xfffffc00 ;  /* 0xfffffc0003027836 */ /* 0x000fe20000000000 */
[----:B------:R-:W-:Y:S01]  /*1150*/  BSSY.RECONVERGENT B2, `(.L_x_21) ;  /* 0x0000030000027945 */ /* 0x000fe20003800200 */
[----:B------:R-:W-:-:S03]  /*1160*/  CS2R R10, SRZ ;  /* 0x00000000000a7805 */ /* 0x000fc6000001ff00 */
[----:B------:R-:W-:Y:S02]  /*1170*/  SHF.R.U32.HI R15, RZ, 0x6, R2 ;  /* 0x00000006ff0f7819 */ /* 0x000fe40000011602 */
[----:B------:R-:W-:Y:S02]  /*1180*/  ISETP.GE.U32.AND P0, PT, R2, 0x80, PT ;  /* 0x000000800200780c */ /* 0x000fe40003f06070 */
[C---:B------:R-:W-:Y:S02]  /*1190*/  IADD3 R12, PT, PT, -R15.reuse, 0x13, RZ ;  /* 0x000000130f0c7810 */ /* 0x040fe40007ffe1ff */
[----:B------:R-:W-:Y:S02]  /*11a0*/  IADD3 R4, PT, PT, -R15, 0xf, RZ ;  /* 0x0000000f0f047810 */ /* 0x000fe40007ffe1ff */
[----:B------:R-:W-:-:S04]  /*11b0*/  SEL R12, R12, 0x12, P0 ;  /* 0x000000120c0c7807 */ /* 0x000fc80000000000 */
[----:B------:R-:W-:-:S13]  /*11c0*/  ISETP.GE.AND P0, PT, R4, R12, PT ;  /* 0x0000000c0400720c */ /* 0x000fda0003f06270 */
[----:B------:R-:W-:Y:S05]  /*11d0*/  @P0 BRA `(.L_x_22) ;  /* 0x00000000009c0947 */ /* 0x000fea0003800000 */
[----:B------:R-:W0:Y:S01]  /*11e0*/  LDC.64 R2, c[0x0][0x358] ;  /* 0x0000d600ff027b82 */ /* 0x000e220000000a00 */
[C---:B------:R-:W-:Y:S01]  /*11f0*/  SHF.L.U64.HI R21, R0.reuse, 0xb, R17 ;  /* 0x0000000b00157819 */ /* 0x040fe20000010211 */
[----:B------:R-:W-:Y:S01]  /*1200*/  BSSY.RECONVERGENT B3, `(.L_x_23) ;  /* 0x0000023000037945 */ /* 0x000fe20003800200 */
[----:B------:R-:W-:Y:S01]  /*1210*/  IMAD.SHL.U32 R13, R0, 0x800, RZ ;  /* 0x00000800000d7824 */ /* 0x000fe200078e00ff */
[----:B------:R-:W-:Y:S01]  /*1220*/  IADD3 R19, PT, PT, RZ, -R15, -R12 ;  /* 0x8000000fff137210 */ /* 0x000fe20007ffe80c */
[----:B------:R-:W-:Y:S01]  /*1230*/  IMAD.MOV.U32 R0, RZ, RZ, R4 ;  /* 0x000000ffff007224 */ /* 0x000fe200078e0004 */
[----:B------:R-:W-:Y:S01]  /*1240*/  CS2R R10, SRZ ;  /* 0x00000000000a7805 */ /* 0x000fe2000001ff00 */
[----:B------:R-:W-:Y:S01]  /*1250*/  IMAD.MOV.U32 R20, RZ, RZ, RZ ;  /* 0x000000ffff147224 */ /* 0x000fe200078e00ff */
[----:B------:R-:W-:-:S07]  /*1260*/  LOP3.LUT R21, R21, 0x80000000, RZ, 0xfc, !PT ;  /* 0x8000000015157812 */ /* 0x000fce00078efcff */
.L_x_24:
[----:B------:R-:W1:Y:S01]  /*1270*/  LDC.64 R4, c[0x4][RZ] ;  /* 0x01000000ff047b82 */ /* 0x000e620000000a00 */
[----:B0-----:R-:W-:Y:S02]  /*1280*/  R2UR UR6, R2 ;  /* 0x00000000020672ca */ /* 0x001fe400000e0000 */
[----:B------:R-:W-:Y:S01]  /*1290*/  R2UR UR7, R3 ;  /* 0x00000000030772ca */ /* 0x000fe200000e0000 */
[----:B-1----:R-:W-:-:S12]  /*12a0*/  IMAD.WIDE R24, R0, 0x8, R4 ;  /* 0x0000000800187825 */ /* 0x002fd800078e0204 */
[----:B------:R-:W2:Y:S01]  /*12b0*/  LDG.E.64.CONSTANT R4, desc[UR6][R24.64] ;  /* 0x0000000618047981 */ /* 0x000ea2000c1e9b00 */
[----:B------:R-:W-:Y:S02]  /*12c0*/  VIADD R19, R19, 0x1 ;  /* 0x0000000113137836 */ /* 0x000fe40000000000 */
[----:B------:R-:W-:Y:S02]  /*12d0*/  VIADD R0, R0, 0x1 ;  /* 0x0000000100007836 */ /* 0x000fe40000000000 */
[----:B--2---:R-:W-:-:S04]  /*12e0*/  IMAD.WIDE.U32 R10, P2, R4, R13, R10 ;  /* 0x0000000d040a7225 */ /* 0x004fc8000784000a */
[C---:B------:R-:W-:Y:S02]  /*12f0*/  IMAD R23, R4.reuse, R21, RZ ;  /* 0x0000001504177224 */ /* 0x040fe400078e02ff */
[----:B------:R-:W-:Y:S02]  /*1300*/  IMAD R22, R5, R13, RZ ;  /* 0x0000000d05167224 */ /* 0x000fe400078e02ff */
[----:B------:R-:W-:Y:S01]  /*1310*/  IMAD.HI.U32 R4, R4, R21, RZ ;  /* 0x0000001504047227 */ /* 0x000fe200078e00ff */
[----:B------:R-:W-:-:S03]  /*1320*/  IADD3 R11, P0, PT, R23, R11, RZ ;  /* 0x0000000b170b7210 */ /* 0x000fc60007f1e0ff */
[----:B------:R-:W-:Y:S01]  /*1330*/  IMAD.X R25, RZ, RZ, R4, P2 ;  /* 0x000000ffff197224 */ /* 0x000fe200010e0604 */
[----:B------:R-:W-:Y:S01]  /*1340*/  IADD3 R11, P1, PT, R22, R11, RZ ;  /* 0x0000000b160b7210 */ /* 0x000fe20007f3e0ff */
[----:B------:R-:W-:-:S04]  /*1350*/  IMAD.HI.U32 R22, R5, R13, RZ ;  /* 0x0000000d05167227 */ /* 0x000fc800078e00ff */
[----:B------:R-:W-:Y:S01]  /*1360*/  IMAD.HI.U32 R4, R5, R21, RZ ;  /* 0x0000001505047227 */ /* 0x000fe200078e00ff */
[----:B------:R-:W-:-:S03]  /*1370*/  IADD3.X R22, P0, PT, R22, R25, RZ, P0, !PT ;  /* 0x0000001916167210 */ /* 0x000fc6000071e4ff */
[----:B------:R-:W-:Y:S02]  /*1380*/  IMAD R5, R5, R21, RZ ;  /* 0x0000001505057224 */ /* 0x000fe400078e02ff */
[----:B------:R-:W-:Y:S01]  /*1390*/  IMAD.X R4, RZ, RZ, R4, P0 ;  /* 0x000000ffff047224 */ /* 0x000fe200000e0604 */
[----:B------:R-:W-:Y:S01]  /*13a0*/  ISETP.NE.AND P0, PT, R19, -0xf, PT ;  /* 0xfffffff11300780c */ /* 0x000fe20003f05270 */
[C---:B------:R-:W-:Y:S01]  /*13b0*/  IMAD R23, R20.reuse, 0x8, R1 ;  /* 0x0000000814177824 */ /* 0x040fe200078e0201 */
[----:B------:R-:W-:Y:S01]  /*13c0*/  IADD3.X R22, P1, PT, R5, R22, RZ, P1, !PT ;  /* 0x0000001605167210 */ /* 0x000fe20000f3e4ff */
[----:B------:R-:W-:-:S03]  /*13d0*/  VIADD R20, R20, 0x1 ;  /* 0x0000000114147836 */ /* 0x000fc60000000000 */
[----:B------:R0:W-:Y:S01]  /*13e0*/  STL.64 [R23], R10 ;  /* 0x0000000a17007387 */ /* 0x0001e20000100a00 */
[----:B------:R-:W-:Y:S02]  /*13f0*/  IMAD.X R5, RZ, RZ, R4, P1 ;  /* 0x000000ffff057224 */ /* 0x000fe400008e0604 */
[----:B0-----:R-:W-:Y:S02]  /*1400*/  IMAD.MOV.U32 R10, RZ, RZ, R22 ;  /* 0x000000ffff0a7224 */ /* 0x001fe400078e0016 */
[----:B------:R-:W-:Y:S02]  /*1410*/  IMAD.MOV.U32 R11, RZ, RZ, R5 ;  /* 0x000000ffff0b7224 */ /* 0x000fe400078e0005 */
[----:B------:R-:W-:Y:S05]  /*1420*/  @P0 BRA `(.L_x_24) ;  /* 0xfffffffc00900947 */ /* 0x000fea000383ffff */
[----:B------:R-:W-:Y:S05]  /*1430*/  BSYNC.RECONVERGENT B3 ;  /* 0x0000000000037941 */ /* 0x000fea0003800200 */
.L_x_23:
[----:B------:R-:W-:-:S07]  /*1440*/  IMAD.MOV.U32 R4, RZ, RZ, R12 ;  /* 0x000000ffff047224 */ /* 0x000fce00078e000c */
.L_x_22:
[----:B------:R-:W-:Y:S05]  /*1450*/  BSYNC.RECONVERGENT B2 ;  /* 0x0000000000027941 */ /* 0x000fea0003800200 */
.L_x_21:
[----:B------:R-:W-:Y:S01]  /*1460*/  LOP3.LUT P0, R25, R14, 0x3f, RZ, 0xc0, !PT ;  /* 0x0000003f0e197812 */ /* 0x000fe2000780c0ff */
[----:B------:R-:W-:-:S04]  /*1470*/  IMAD.IADD R0, R15, 0x1, R4 ;  /* 0x000000010f007824 */ /* 0x000fc800078e0204 */
[----:B------:R-:W-:-:S05]  /*1480*/  IMAD.U32 R27, R0, 0x8, R1 ;  /* 0x00000008001b7824 */ /* 0x000fca00078e0001 */
[----:B------:R0:W-:Y:S04]  /*1490*/  STL.64 [R27+-0x78], R10 ;  /* 0xffff880a1b007387 */ /* 0x0001e80000100a00 */
[----:B------:R-:W2:Y:S04]  /*14a0*/  @P0 LDL.64 R14, [R1+0x8] ;  /* 0x00000800010e0983 */ /* 0x000ea80000100a00 */
[----:B------:R-:W3:Y:S04]  /*14b0*/  LDL.64 R4, [R1+0x10] ;  /* 0x0000100001047983 */ /* 0x000ee80000100a00 */
[----:B------:R-:W4:Y:S01]  /*14c0*/  LDL.64 R2, [R1+0x18] ;  /* 0x0000180001027983 */ /* 0x000f220000100a00 */
[----:B------:R-:W-:Y:S01]  /*14d0*/  @P0 LOP3.LUT R0, R25, 0x3f, RZ, 0x3c, !PT ;  /* 0x0000003f19000812 */ /* 0x000fe200078e3cff */
[----:B------:R-:W-:Y:S01]  /*14e0*/  BSSY.RECONVERGENT B2, `(.L_x_25) ;  /* 0x0000034000027945 */ /* 0x000fe20003800200 */
[----:B--2---:R-:W-:-:S02]  /*14f0*/  @P0 SHF.R.U64 R13, R14, 0x1, R15 ;  /* 0x000000010e0d0819 */ /* 0x004fc4000000120f */
[----:B------:R-:W-:Y:S02]  /*1500*/  @P0 SHF.R.U32.HI R15, RZ, 0x1, R15 ;  /* 0x00000001ff0f0819 */ /* 0x000fe4000001160f */
[CC--:B---3--:R-:W-:Y:S02]  /*1510*/  @P0 SHF.L.U32 R19, R4.reuse, R25.reuse, RZ ;  /* 0x0000001904130219 */ /* 0x0c8fe400000006ff */
[----:B0-----:R-:W-:Y:S02]  /*1520*/  @P0 SHF.R.U64 R10, R13, R0, R15 ;  /* 0x000000000d0a0219 */ /* 0x001fe4000000120f */
[--C-:B------:R-:W-:Y:S02]  /*1530*/  @P0 SHF.R.U32.HI R23, RZ, 0x1, R5.reuse ;  /* 0x00000001ff170819 */ /* 0x100fe40000011605 */
[C-C-:B------:R-:W-:Y:S02]  /*1540*/  @P0 SHF.R.U64 R21, R4.reuse, 0x1, R5.reuse ;  /* 0x0000000104150819 */ /* 0x140fe40000001205 */
[----:B------:R-:W-:-:S02]  /*1550*/  @P0 SHF.L.U64.HI R12, R4, R25, R5 ;  /* 0x00000019040c0219 */ /* 0x000fc40000010205 */
[----:B------:R-:W-:Y:S02]  /*1560*/  @P0 SHF.R.U32.HI R11, RZ, R0, R15 ;  /* 0x00000000ff0b0219 */ /* 0x000fe4000001160f */
[----:B------:R-:W-:Y:S02]  /*1570*/  @P0 LOP3.LUT R4, R19, R10, RZ, 0xfc, !PT ;  /* 0x0000000a13040212 */ /* 0x000fe400078efcff */
[----:B----4-:R-:W-:Y:S02]  /*1580*/  @P0 SHF.L.U32 R13, R2, R25, RZ ;  /* 0x00000019020d0219 */ /* 0x010fe400000006ff */
[----:B------:R-:W-:Y:S01]  /*1590*/  @P0 SHF.R.U64 R14, R21, R0, R23 ;  /* 0x00000000150e0219 */ /* 0x000fe20000001217 */
[----:B------:R-:W-:Y:S01]  /*15a0*/  IMAD.SHL.U32 R10, R4, 0x4, RZ ;  /* 0x00000004040a7824 */ /* 0x000fe200078e00ff */
[----:B------:R-:W-:Y:S02]  /*15b0*/  @P0 LOP3.LUT R5, R12, R11, RZ, 0xfc, !PT ;  /* 0x0000000b0c050212 */ /* 0x000fe400078efcff */
[----:B------:R-:W-:-:S02]  /*15c0*/  @P0 SHF.L.U64.HI R25, R2, R25, R3 ;  /* 0x0000001902190219 */ /* 0x000fc40000010203 */
[----:B------:R-:W-:Y:S02]  /*15d0*/  @P0 SHF.R.U32.HI R0, RZ, R0, R23 ;  /* 0x00000000ff000219 */ /* 0x000fe40000011617 */
[----:B------:R-:W-:Y:S02]  /*15e0*/  @P0 LOP3.LUT R2, R13, R14, RZ, 0xfc, !PT ;  /* 0x0000000e0d020212 */ /* 0x000fe400078efcff */
[----:B------:R-:W-:Y:S02]  /*15f0*/  SHF.L.U64.HI R4, R4, 0x2, R5 ;  /* 0x0000000204047819 */ /* 0x000fe40000010205 */
[----:B------:R-:W-:Y:S02]  /*1600*/  @P0 LOP3.LUT R3, R25, R0, RZ, 0xfc, !PT ;  /* 0x0000000019030212 */ /* 0x000fe400078efcff */
[----:B------:R-:W-:Y:S02]  /*1610*/  SHF.L.W.U32.HI R5, R5, 0x2, R2 ;  /* 0x0000000205057819 */ /* 0x000fe40000010e02 */
[----:B------:R-:W-:-:S02]  /*1620*/  IADD3 RZ, P0, PT, RZ, -R10, RZ ;  /* 0x8000000affff7210 */ /* 0x000fc40007f1e0ff */
[----:B------:R-:W-:Y:S02]  /*1630*/  LOP3.LUT R0, RZ, R4, RZ, 0x33, !PT ;  /* 0x00000004ff007212 */ /* 0x000fe400078e33ff */
[----:B------:R-:W-:Y:S02]  /*1640*/  SHF.L.W.U32.HI R2, R2, 0x2, R3 ;  /* 0x0000000202027819 */ /* 0x000fe40000010e03 */
[----:B------:R-:W-:Y:S02]  /*1650*/  LOP3.LUT R11, RZ, R5, RZ, 0x33, !PT ;  /* 0x00000005ff0b7212 */ /* 0x000fe400078e33ff */
[----:B------:R-:W-:Y:S02]  /*1660*/  IADD3.X R13, P0, PT, RZ, R0, RZ, P0, !PT ;  /* 0x00000000ff0d7210 */ /* 0x000fe4000071e4ff */
[----:B------:R-:W-:Y:S02]  /*1670*/  LOP3.LUT R0, RZ, R2, RZ, 0x33, !PT ;  /* 0x00000002ff007212 */ /* 0x000fe400078e33ff */
[----:B------:R-:W-:-:S02]  /*1680*/  IADD3.X R12, P1, PT, RZ, R11, RZ, P0, !PT ;  /* 0x0000000bff0c7210 */ /* 0x000fc4000073e4ff */
[----:B------:R-:W-:-:S03]  /*1690*/  ISETP.GT.U32.AND P2, PT, R5, -0x1, PT ;  /* 0xffffffff0500780c */ /* 0x000fc60003f44070 */
[----:B------:R-:W-:Y:S01]  /*16a0*/  IMAD.X R11, RZ, RZ, R0, P1 ;  /* 0x000000ffff0b7224 */ /* 0x000fe200008e0600 */
[----:B------:R-:W-:-:S04]  /*16b0*/  ISETP.GT.AND.EX P0, PT, R2, -0x1, PT, P2 ;  /* 0xffffffff0200780c */ /* 0x000fc80003f04320 */
[----:B------:R-:W-:Y:S02]  /*16c0*/  SEL R0, R2, R11, P0 ;  /* 0x0000000b02007207 */ /* 0x000fe40000000000 */
[----:B------:R-:W-:Y:S02]  /*16d0*/  SEL R11, R5, R12, P0 ;  /* 0x0000000c050b7207 */ /* 0x000fe40000000000 */
[----:B------:R-:W-:Y:S02]  /*16e0*/  ISETP.NE.U32.AND P1, PT, R0, RZ, PT ;  /* 0x000000ff0000720c */ /* 0x000fe40003f25070 */
[----:B------:R-:W-:Y:S02]  /*16f0*/  SEL R15, R4, R13, P0 ;  /* 0x0000000d040f7207 */ /* 0x000fe40000000000 */
[----:B------:R-:W-:Y:S01]  /*1700*/  SEL R12, R11, R0, !P1 ;  /* 0x000000000b0c7207 */ /* 0x000fe20004800000 */
[----:B------:R-:W-:-:S05]  /*1710*/  @!P0 IMAD.MOV R10, RZ, RZ, -R10 ;  /* 0x000000ffff0a8224 */ /* 0x000fca00078e0a0a */
[----:B------:R-:W0:Y:S02]  /*1720*/  FLO.U32 R12, R12 ;  /* 0x0000000c000c7300 */ /* 0x000e2400000e0000 */
[C---:B0-----:R-:W-:Y:S02]  /*1730*/  IADD3 R14, PT, PT, -R12.reuse, 0x1f, RZ ;  /* 0x0000001f0c0e7810 */ /* 0x041fe40007ffe1ff */
[----:B------:R-:W-:-:S03]  /*1740*/  IADD3 R5, PT, PT, -R12, 0x3f, RZ ;  /* 0x0000003f0c057810 */ /* 0x000fc60007ffe1ff */
[----:B------:R-:W-:-:S05]  /*1750*/  @P1 IMAD.MOV R5, RZ, RZ, R14 ;  /* 0x000000ffff051224 */ /* 0x000fca00078e020e */
[----:B------:R-:W-:-:S13]  /*1760*/  ISETP.NE.AND P1, PT, R5, RZ, PT ;  /* 0x000000ff0500720c */ /* 0x000fda0003f25270 */
[----:B------:R-:W-:Y:S05]  /*1770*/  @!P1 BRA `(.L_x_26) ;  /* 0x0000000000289947 */ /* 0x000fea0003800000 */
[C---:B------:R-:W-:Y:S02]  /*1780*/  LOP3.LUT R4, R5.reuse, 0x3f, RZ, 0xc0, !PT ;  /* 0x0000003f05047812 */ /* 0x040fe400078ec0ff */
[--C-:B------:R-:W-:Y:S02]  /*1790*/  SHF.R.U64 R13, R10, 0x1, R15.reuse ;  /* 0x000000010a0d7819 */ /* 0x100fe4000000120f */
[----:B------:R-:W-:Y:S02]  /*17a0*/  SHF.R.U32.HI R15, RZ, 0x1, R15 ;  /* 0x00000001ff0f7819 */ /* 0x000fe4000001160f */
[----:B------:R-:W-:Y:S02]  /*17b0*/  LOP3.LUT R10, R5, 0x3f, RZ, 0xc, !PT ;  /* 0x0000003f050a7812 */ /* 0x000fe400078e0cff */
[CC--:B------:R-:W-:Y:S02]  /*17c0*/  SHF.L.U64.HI R19, R11.reuse, R4.reuse, R0 ;  /* 0x000000040b137219 */ /* 0x0c0fe40000010200 */
[----:B------:R-:W-:-:S02]  /*17d0*/  SHF.L.U32 R4, R11, R4, RZ ;  /* 0x000000040b047219 */ /* 0x000fc400000006ff */
[-CC-:B------:R-:W-:Y:S02]  /*17e0*/  SHF.R.U64 R11, R13, R10.reuse, R15.reuse ;  /* 0x0000000a0d0b7219 */ /* 0x180fe4000000120f */
[----:B------:R-:W-:Y:S02]  /*17f0*/  SHF.R.U32.HI R0, RZ, R10, R15 ;  /* 0x0000000aff007219 */ /* 0x000fe4000001160f */
[----:B------:R-:W-:Y:S02]  /*1800*/  LOP3.LUT R11, R4, R11, RZ, 0xfc, !PT ;  /* 0x0000000b040b7212 */ /* 0x000fe400078efcff */
[----:B------:R-:W-:-:S07]  /*1810*/  LOP3.LUT R0, R19, R0, RZ, 0xfc, !PT ;  /* 0x0000000013007212 */ /* 0x000fce00078efcff */
.L_x_26:
[----:B------:R-:W-:Y:S05]  /*1820*/  BSYNC.RECONVERGENT B2 ;  /* 0x0000000000027941 */ /* 0x000fea0003800200 */
.L_x_25:
[----:B------:R-:W-:-:S04]  /*1830*/  IMAD.WIDE.U32 R12, R11, 0x2168c235, RZ ;  /* 0x2168c2350b0c7825 */ /* 0x000fc800078e00ff */
[----:B------:R-:W-:Y:S01]  /*1840*/  IMAD.MOV.U32 R14, RZ, RZ, R13 ;  /* 0x000000ffff0e7224 */ /* 0x000fe200078e000d */
[----:B------:R-:W-:Y:S01]  /*1850*/  IADD3 RZ, P1, PT, R12, R12, RZ ;  /* 0x0000000c0cff7210 */ /* 0x000fe20007f3e0ff */
[----:B------:R-:W-:Y:S02]  /*1860*/  IMAD.MOV.U32 R15, RZ, RZ, RZ ;  /* 0x000000ffff0f7224 */ /* 0x000fe400078e00ff */
[----:B------:R-:W-:-:S04]  /*1870*/  IMAD.HI.U32 R4, R0, -0x36f0255e, RZ ;  /* 0xc90fdaa200047827 */ /* 0x000fc800078e00ff */
[----:B------:R-:W-:-:S04]  /*1880*/  IMAD.WIDE.U32 R10, R11, -0x36f0255e, R14 ;  /* 0xc90fdaa20b0a7825 */ /* 0x000fc800078e000e */
[C---:B------:R-:W-:Y:S02]  /*1890*/  IMAD R13, R0.reuse, -0x36f0255e, RZ ;  /* 0xc90fdaa2000d7824 */ /* 0x040fe400078e02ff */
[----:B------:R-:W-:-:S04]  /*18a0*/  IMAD.WIDE.U32 R10, P2, R0, 0x2168c235, R10 ;  /* 0x2168c235000a7825 */ /* 0x000fc8000784000a */
[----:B------:R-:W-:Y:S01]  /*18b0*/  IMAD.X R0, RZ, RZ, R4, P2 ;  /* 0x000000ffff007224 */ /* 0x000fe200010e0604 */
[----:B------:R-:W-:Y:S02]  /*18c0*/  IADD3 R4, P2, PT, R13, R11, RZ ;  /* 0x0000000b0d047210 */ /* 0x000fe40007f5e0ff */
[----:B------:R-:W-:Y:S02]  /*18d0*/  IADD3.X RZ, P1, PT, R10, R10, RZ, P1, !PT ;  /* 0x0000000a0aff7210 */ /* 0x000fe40000f3e4ff */
[C---:B------:R-:W-:Y:S01]  /*18e0*/  ISETP.GT.U32.AND P3, PT, R4.reuse, RZ, PT ;  /* 0x000000ff0400720c */ /* 0x040fe20003f64070 */
[----:B------:R-:W-:Y:S01]  /*18f0*/  IMAD.X R0, RZ, RZ, R0, P2 ;  /* 0x000000ffff007224 */ /* 0x000fe200010e0600 */
[----:B------:R-:W-:-:S04]  /*1900*/  IADD3.X R11, P2, PT, R4, R4, RZ, P1, !PT ;  /* 0x00000004040b7210 */ /* 0x000fc80000f5e4ff */
[C---:B------:R-:W-:Y:S01]  /*1910*/  ISETP.GT.AND.EX P1, PT, R0.reuse, RZ, PT, P3 ;  /* 0x000000ff0000720c */ /* 0x040fe20003f24330 */
[----:B------:R-:W-:-:S03]  /*1920*/  IMAD.X R13, R0, 0x1, R0, P2 ;  /* 0x00000001000d7824 */ /* 0x000fc600010e0600 */
[----:B------:R-:W-:Y:S02]  /*1930*/  SEL R11, R11, R4, P1 ;  /* 0x000000040b0b7207 */ /* 0x000fe40000800000 */
[----:B------:R-:W-:Y:S02]  /*1940*/  SEL R13, R13, R0, P1 ;  /* 0x000000000d0d7207 */ /* 0x000fe40000800000 */
[----:B------:R-:W-:Y:S02]  /*1950*/  IADD3 R0, P2, PT, R11, 0x1, RZ ;  /* 0x000000010b007810 */ /* 0x000fe40007f5e0ff */
[----:B------:R-:W-:Y:S02]  /*1960*/  SEL R4, RZ, 0xffffffff, !P1 ;  /* 0xffffffffff047807 */ /* 0x000fe40004800000 */
[----:B------:R-:W-:Y:S01]  /*1970*/  LOP3.LUT P1, R17, R17, 0x80000000, RZ, 0xc0, !PT ;  /* 0x8000000011117812 */ /* 0x000fe2000782c0ff */
[----:B------:R-:W-:Y:S02]  /*1980*/  IMAD.X R11, RZ, RZ, R13, P2 ;  /* 0x000000ffff0b7224 */ /* 0x000fe400010e060d */
[----:B------:R-:W-:Y:S01]  /*1990*/  IMAD.IADD R4, R4, 0x1, -R5 ;  /* 0x0000000104047824 */ /* 0x000fe200078e0a05 */
[----:B------:R-:W-:-:S02]  /*19a0*/  SHF.R.U32.HI R5, RZ, 0x1e, R3 ;  /* 0x0000001eff057819 */ /* 0x000fc40000011603 */
[----:B------:R-:W-:Y:S01]  /*19b0*/  SHF.R.U64 R0, R0, 0xa, R11 ;  /* 0x0000000a00007819 */ /* 0x000fe2000000120b */
[----:B------:R-:W-:Y:S01]  /*19c0*/  IMAD.SHL.U32 R4, R4, 0x100000, RZ ;  /* 0x0010000004047824 */ /* 0x000fe200078e00ff */
[----:B------:R-:W-:Y:S02]  /*19d0*/  LEA.HI R2, R2, R5, RZ, 0x1 ;  /* 0x0000000502027211 */ /* 0x000fe400078f08ff */
[----:B------:R-:W-:Y:S02]  /*19e0*/  IADD3 R0, P2, PT, R0, 0x1, RZ ;  /* 0x0000000100007810 */ /* 0x000fe40007f5e0ff */
[----:B------:R-:W-:Y:S01]  /*19f0*/  @!P0 LOP3.LUT R17, R17, 0x80000000, RZ, 0x3c, !PT ;  /* 0x8000000011118812 */ /* 0x000fe200078e3cff */
[----:B------:R-:W-:Y:S01]  /*1a00*/  @P1 IMAD.MOV R2, RZ, RZ, -R2 ;  /* 0x000000ffff021224 */ /* 0x000fe200078e0a02 */
[----:B------:R-:W-:-:S04]  /*1a10*/  LEA.HI.X R11, R11, RZ, RZ, 0x16, P2 ;  /* 0x000000ff0b0b7211 */ /* 0x000fc800010fb4ff */
[--C-:B------:R-:W-:Y:S02]  /*1a20*/  SHF.R.U64 R0, R0, 0x1, R11.reuse ;  /* 0x0000000100007819 */ /* 0x100fe4000000120b */
[----:B------:R-:W-:Y:S02]  /*1a30*/  SHF.R.U32.HI R3, RZ, 0x1, R11 ;  /* 0x00000001ff037819 */ /* 0x000fe4000001160b */
[----:B------:R-:W-:-:S04]  /*1a40*/  IADD3 R0, P2, P3, RZ, RZ, R0 ;  /* 0x000000ffff007210 */ /* 0x000fc80007b5e000 */
[----:B------:R-:W-:-:S04]  /*1a50*/  IADD3.X R4, PT, PT, R4, 0x3fe00000, R3, P2, P3 ;  /* 0x3fe0000004047810 */ /* 0x000fc800017e6403 */
[----:B------:R-:W-:-:S07]  /*1a60*/  LOP3.LUT R17, R4, R17, RZ, 0xfc, !PT ;  /* 0x0000001104117212 */ /* 0x000fce00078efcff */
.L_x_20:
[----:B------:R-:W-:Y:S02]  /*1a70*/  IMAD.MOV.U32 R19, RZ, RZ, 0x0 ;  /* 0x00000000ff137424 */ /* 0x000fe400078e00ff */
[----:B------:R-:W-:Y:S02]  /*1a80*/  IMAD.MOV.U32 R4, RZ, RZ, R2 ;  /* 0x000000ffff047224 */ /* 0x000fe400078e0002 */
[----:B------:R-:W-:Y:S02]  /*1a90*/  IMAD.MOV.U32 R2, RZ, RZ, R0 ;  /* 0x000000ffff027224 */ /* 0x000fe400078e0000 */
[----:B------:R-:W-:Y:S01]  /*1aa0*/  IMAD.MOV.U32 R3, RZ, RZ, R17 ;  /* 0x000000ffff037224 */ /* 0x000fe200078e0011 */
[----:B------:R-:W-:Y:S06]  /*1ab0*/  RET.REL.NODEC R18 `(_Z15computeGradientPKdPdi12FunctionType) ;  /* 0xffffffe412507950 */ /* 0x000fec0003c3ffff */
.L_x_27:
        /* <DEDUP_REMOVED lines=12> */
.L_x_29:


//--------------------- .nv.global.init           --------------------------
	.section	.nv.global.init,"aw",@progbits
	.align	16
.nv.global.init:
	.type		__cudart_sin_cos_coeffs,@object
	.size		__cudart_sin_cos_coeffs,(__cudart_i2opi_d - __cudart_sin_cos_coeffs)
__cudart_sin_cos_coeffs:
        /*0000*/ 	.byte	0x46, 0xd2, 0xb0, 0x2c, 0xf1, 0xe5, 0x5a, 0xbe, 0x92, 0xe3, 0xac, 0x69, 0xe3, 0x1d, 0xc7, 0x3e
        /*0010*/ 	.byte	0xa1, 0x62, 0xdb, 0x19, 0xa0, 0x01, 0x2a, 0xbf, 0x18, 0x08, 0x11, 0x11, 0x11, 0x11, 0x81, 0x3f
        /*0020*/ 	.byte	0x54, 0x55, 0x55, 0x55, 0x55, 0x55, 0xc5, 0xbf, 0x00, 0x00, 0x00, 0x00, 0x00, 0x00, 0x00, 0x00
        /*0030*/ 	.byte	0x00, 0x00, 0x00, 0x00, 0x00, 0x00, 0x00, 0x00, 0x64, 0x81, 0xfd, 0x20, 0x83, 0xff, 0xa8, 0xbd
        /*0040*/ 	.byte	0x28, 0x85, 0xef, 0xc1, 0xa7, 0xee, 0x21, 0x3e, 0xd9, 0xe6, 0x06, 0x8e, 0x4f, 0x7e, 0x92, 0xbe
        /*0050*/ 	.byte	0xe9, 0xbc, 0xdd, 0x19, 0xa0, 0x01, 0xfa, 0x3e, 0x47, 0x5d, 0xc1, 0x16, 0x6c, 0xc1, 0x56, 0xbf
        /*0060*/ 	.byte	0x51, 0x55, 0x55, 0x55, 0x55, 0x55, 0xa5, 0x3f, 0x00, 0x00, 0x00, 0x00, 0x00, 0x00, 0xe0, 0xbf
        /*0070*/ 	.byte	0x00, 0x00, 0x00, 0x00, 0x00, 0x00, 0xf0, 0x3f, 0x00, 0x00, 0x00, 0x00, 0x00, 0x00, 0x00, 0x00
	.type		__cudart_i2opi_d,@object
	.size		__cudart_i2opi_d,(.L_0 - __cudart_i2opi_d)
__cudart_i2opi_d:
        /* <DEDUP_REMOVED lines=9> */
.L_0:


//--------------------- .nv.shared.reserved.0     --------------------------
	.section	.nv.shared.reserved.0,"aw",@nobits
	.weak		__nv_reservedSMEM_offset_0_alias
	.size		__nv_reservedSMEM_offset_0_alias, 0, 64
	.other		__nv_reservedSMEM_offset_0_alias,@"STO_CUDA_RESERVED_SHARED STV_DEFAULT"
__nv_reservedSMEM_offset_0_alias:
	.zero		0
	.zero		64


//--------------------- .nv.constant0._Z7L2_NormPKdiPd --------------------------
	.section	.nv.constant0._Z7L2_NormPKdiPd,"a",@progbits
	.sectionflags	@""
	.align	4
.nv.constant0._Z7L2_NormPKdiPd:
	.zero		920


//--------------------- .nv.constant0._Z7updateXPdPKdid --------------------------
	.section	.nv.constant0._Z7updateXPdPKdid,"a",@progbits
	.sectionflags	@""
	.align	4
.nv.constant0._Z7updateXPdPKdid:
	.zero		928


//--------------------- .nv.constant0._Z15computeGradientPKdPdi12FunctionType --------------------------
	.section	.nv.constant0._Z15computeGradientPKdPdi12FunctionType,"a",@progbits
	.sectionflags	@""
	.align	4
.nv.constant0._Z15computeGradientPKdPdi12FunctionType:
	.zero		920


//--------------------- SYMBOLS --------------------------

	.type		.nv.reservedSmem.offset0,@object
	.size		.nv.reservedSmem.offset0,0x4
